//
// Generated by NVIDIA NVVM Compiler
//
// Compiler Build ID: CL-36424714
// Cuda compilation tools, release 13.0, V13.0.88
// Based on NVVM 20.0.0
//

.version 9.0
.target sm_100
.address_size 64

	// .globl	exp_trsq_kernel

.visible .entry exp_trsq_kernel(
	.param .u64 exp_trsq_kernel_param_0,
	.param .u64 .ptr .align 1 exp_trsq_kernel_param_1,
	.param .u64 .ptr .align 1 exp_trsq_kernel_param_2
)
{
	.reg .pred 	%p<2>;
	.reg .b32 	%r<34>;
	.reg .b64 	%rd<9>;
	.reg .b64 	%fd<2>;

	ld.param.u32 	%r1, [exp_trsq_kernel_param_0];
	ld.param.u64 	%rd1, [exp_trsq_kernel_param_1];
	ld.param.u64 	%rd2, [exp_trsq_kernel_param_2];
	mul.lo.s32 	%r2, %r1, %r1;
	mov.u32 	%r4, %ctaid.z;
	mov.u32 	%r5, %nctaid.x;
	mov.u32 	%r6, %nctaid.y;
	mov.u32 	%r7, %ctaid.y;
	mov.u32 	%r8, %ctaid.x;
	mad.lo.s32 	%r9, %r4, %r6, %r7;
	mad.lo.s32 	%r10, %r9, %r5, %r8;
	mov.u32 	%r11, %ntid.x;
	mov.u32 	%r12, %tid.x;
	mad.lo.s32 	%r3, %r10, %r11, %r12;
	mul.lo.s32 	%r13, %r2, %r1;
	setp.ge.s32 	%p1, %r3, %r13;
	@%p1 bra 	$L__BB0_2;
	cvta.to.global.u64 	%rd3, %rd1;
	cvta.to.global.u64 	%rd4, %rd2;
	add.s32 	%r14, %r2, %r1;
	shr.u32 	%r15, %r14, 31;
	add.s32 	%r16, %r14, %r15;
	shr.s32 	%r17, %r16, 1;
	div.s32 	%r18, %r3, %r2;
	mul.lo.s32 	%r19, %r18, %r2;
	sub.s32 	%r20, %r3, %r19;
	div.s32 	%r21, %r20, %r1;
	mul.lo.s32 	%r22, %r21, %r1;
	sub.s32 	%r23, %r20, %r22;
	min.s32 	%r24, %r23, %r21;
	max.s32 	%r25, %r23, %r21;
	mad.lo.s32 	%r26, %r25, %r25, %r25;
	shr.u32 	%r27, %r26, 31;
	add.s32 	%r28, %r26, %r27;
	shr.s32 	%r29, %r28, 1;
	mad.lo.s32 	%r30, %r18, %r17, %r24;
	add.s32 	%r31, %r30, %r29;
	mul.wide.s32 	%rd5, %r31, 8;
	add.s64 	%rd6, %rd3, %rd5;
	ld.global.f64 	%fd1, [%rd6];
	mad.lo.s32 	%r32, %r18, %r1, %r21;
	mad.lo.s32 	%r33, %r32, %r1, %r23;
	mul.wide.s32 	%rd7, %r33, 8;
	add.s64 	%rd8, %rd4, %rd7;
	st.global.f64 	[%rd8], %fd1;
$L__BB0_2:
	ret;

}
	// .globl	expand_tr_kernel
.visible .entry expand_tr_kernel(
	.param .u64 expand_tr_kernel_param_0,
	.param .u64 .ptr .align 1 expand_tr_kernel_param_1
)
{
	.reg .pred 	%p<13>;
	.reg .b16 	%rs<16>;
	.reg .b32 	%r<87>;
	.reg .b64 	%rd<21>;
	.reg .b64 	%fd<32>;

	ld.param.u64 	%rd5, [expand_tr_kernel_param_0];
	ld.param.u64 	%rd6, [expand_tr_kernel_param_1];
	cvta.to.global.u64 	%rd1, %rd6;
	cvt.u32.u64 	%r1, %rd5;
	setp.lt.s32 	%p1, %r1, 1;
	@%p1 bra 	$L__BB1_19;
	mad.lo.s32 	%r44, %r1, %r1, %r1;
	shr.u32 	%r45, %r44, 31;
	add.s32 	%r46, %r44, %r45;
	shr.s32 	%r47, %r46, 1;
	mad.lo.s32 	%r79, %r47, %r1, -1;
	cvt.u16.u64 	%rs1, %rd5;
	add.s64 	%rd2, %rd1, -56;
	mov.u32 	%r68, %r1;
	bra.uni 	$L__BB1_3;
$L__BB1_2:
	setp.lt.s32 	%p12, %r3, 2;
	@%p12 bra 	$L__BB1_19;
$L__BB1_3:
	mov.u32 	%r3, %r68;
	add.s32 	%r68, %r3, -1;
	mul.lo.s32 	%r6, %r68, %r1;
	mov.b32 	%r80, 0;
	mov.b16 	%rs14, 0;
	mov.u16 	%rs15, %rs14;
	mov.u32 	%r81, %r1;
	bra.uni 	$L__BB1_16;
$L__BB1_4:
	add.s32 	%r74, %r85, -1;
$L__BB1_5:
	and.b32  	%r57, %r31, 15;
	setp.eq.s32 	%p4, %r57, 0;
	@%p4 bra 	$L__BB1_15;
	add.s32 	%r59, %r30, -1;
	setp.lt.u32 	%p5, %r59, 7;
	@%p5 bra 	$L__BB1_8;
	mul.wide.s32 	%rd11, %r79, 8;
	add.s64 	%rd12, %rd1, %rd11;
	ld.global.f64 	%fd17, [%rd12];
	add.s32 	%r60, %r74, %r33;
	mul.wide.s32 	%rd13, %r60, 8;
	add.s64 	%rd14, %rd1, %rd13;
	st.global.f64 	[%rd14], %fd17;
	ld.global.f64 	%fd18, [%rd12+-8];
	st.global.f64 	[%rd14+-8], %fd18;
	ld.global.f64 	%fd19, [%rd12+-16];
	st.global.f64 	[%rd14+-16], %fd19;
	ld.global.f64 	%fd20, [%rd12+-24];
	st.global.f64 	[%rd14+-24], %fd20;
	ld.global.f64 	%fd21, [%rd12+-32];
	st.global.f64 	[%rd14+-32], %fd21;
	ld.global.f64 	%fd22, [%rd12+-40];
	st.global.f64 	[%rd14+-40], %fd22;
	ld.global.f64 	%fd23, [%rd12+-48];
	st.global.f64 	[%rd14+-48], %fd23;
	ld.global.f64 	%fd24, [%rd12+-56];
	st.global.f64 	[%rd14+-56], %fd24;
	add.s32 	%r79, %r79, -8;
	add.s32 	%r74, %r74, -8;
$L__BB1_8:
	and.b32  	%r61, %r30, 7;
	setp.eq.s32 	%p6, %r61, 0;
	@%p6 bra 	$L__BB1_15;
	cvt.u32.u16 	%r63, %rs7;
	and.b32  	%r64, %r63, 7;
	and.b32  	%r16, %r63, 3;
	add.s32 	%r65, %r64, -1;
	setp.lt.u32 	%p7, %r65, 3;
	mov.u32 	%r78, %r79;
	@%p7 bra 	$L__BB1_11;
	mul.wide.s32 	%rd15, %r79, 8;
	add.s64 	%rd16, %rd1, %rd15;
	ld.global.f64 	%fd25, [%rd16];
	add.s32 	%r66, %r74, %r33;
	mul.wide.s32 	%rd17, %r66, 8;
	add.s64 	%rd18, %rd1, %rd17;
	st.global.f64 	[%rd18], %fd25;
	ld.global.f64 	%fd26, [%rd16+-8];
	st.global.f64 	[%rd18+-8], %fd26;
	ld.global.f64 	%fd27, [%rd16+-16];
	st.global.f64 	[%rd18+-16], %fd27;
	ld.global.f64 	%fd28, [%rd16+-24];
	st.global.f64 	[%rd18+-24], %fd28;
	add.s32 	%r79, %r79, -4;
	add.s32 	%r74, %r74, -4;
	mov.u32 	%r78, %r79;
$L__BB1_11:
	setp.eq.s32 	%p8, %r16, 0;
	@%p8 bra 	$L__BB1_15;
	mul.wide.s32 	%rd19, %r78, 8;
	add.s64 	%rd3, %rd1, %rd19;
	ld.global.f64 	%fd29, [%rd3];
	add.s32 	%r67, %r74, %r33;
	mul.wide.s32 	%rd20, %r67, 8;
	add.s64 	%rd4, %rd1, %rd20;
	st.global.f64 	[%rd4], %fd29;
	add.s32 	%r79, %r78, -1;
	setp.eq.s32 	%p9, %r16, 1;
	@%p9 bra 	$L__BB1_15;
	ld.global.f64 	%fd30, [%rd3+-8];
	st.global.f64 	[%rd4+-8], %fd30;
	add.s32 	%r79, %r78, -2;
	setp.eq.s32 	%p10, %r16, 2;
	@%p10 bra 	$L__BB1_15;
	ld.global.f64 	%fd31, [%rd3+-16];
	st.global.f64 	[%rd4+-16], %fd31;
	add.s32 	%r79, %r78, -3;
$L__BB1_15:
	setp.lt.s32 	%p11, %r28, 2;
	add.s32 	%r80, %r80, 1;
	add.s16 	%rs15, %rs15, 1;
	add.s16 	%rs14, %rs14, 1;
	@%p11 bra 	$L__BB1_2;
$L__BB1_16:
	mov.u32 	%r28, %r81;
	not.b32 	%r50, %r80;
	add.s32 	%r51, %r50, %r1;
	min.s32 	%r52, %r51, 0;
	cvt.u16.u32 	%rs10, %r52;
	add.s16 	%rs11, %rs14, %rs10;
	sub.s16 	%rs7, %rs1, %rs11;
	add.s16 	%rs12, %rs15, %rs10;
	sub.s16 	%rs13, %rs1, %rs12;
	cvt.u32.u16 	%r53, %rs13;
	and.b32  	%r30, %r53, 15;
	sub.s32 	%r31, %r28, %r52;
	sub.s32 	%r54, %r51, %r52;
	add.s32 	%r81, %r28, -1;
	add.s32 	%r55, %r81, %r6;
	mul.lo.s32 	%r33, %r55, %r1;
	setp.lt.u32 	%p2, %r54, 15;
	mov.u32 	%r74, %r81;
	@%p2 bra 	$L__BB1_5;
	and.b32  	%r56, %r31, -16;
	neg.s32 	%r84, %r56;
	add.s32 	%r83, %r81, %r33;
	mov.u32 	%r85, %r28;
$L__BB1_18:
	.pragma "nounroll";
	mul.wide.s32 	%rd7, %r79, 8;
	add.s64 	%rd8, %rd2, %rd7;
	mul.wide.s32 	%rd9, %r83, 8;
	add.s64 	%rd10, %rd2, %rd9;
	ld.global.f64 	%fd1, [%rd8+56];
	st.global.f64 	[%rd10+56], %fd1;
	ld.global.f64 	%fd2, [%rd8+48];
	st.global.f64 	[%rd10+48], %fd2;
	ld.global.f64 	%fd3, [%rd8+40];
	st.global.f64 	[%rd10+40], %fd3;
	ld.global.f64 	%fd4, [%rd8+32];
	st.global.f64 	[%rd10+32], %fd4;
	ld.global.f64 	%fd5, [%rd8+24];
	st.global.f64 	[%rd10+24], %fd5;
	ld.global.f64 	%fd6, [%rd8+16];
	st.global.f64 	[%rd10+16], %fd6;
	ld.global.f64 	%fd7, [%rd8+8];
	st.global.f64 	[%rd10+8], %fd7;
	ld.global.f64 	%fd8, [%rd8];
	st.global.f64 	[%rd10], %fd8;
	ld.global.f64 	%fd9, [%rd8+-8];
	st.global.f64 	[%rd10+-8], %fd9;
	ld.global.f64 	%fd10, [%rd8+-16];
	st.global.f64 	[%rd10+-16], %fd10;
	ld.global.f64 	%fd11, [%rd8+-24];
	st.global.f64 	[%rd10+-24], %fd11;
	ld.global.f64 	%fd12, [%rd8+-32];
	st.global.f64 	[%rd10+-32], %fd12;
	ld.global.f64 	%fd13, [%rd8+-40];
	st.global.f64 	[%rd10+-40], %fd13;
	ld.global.f64 	%fd14, [%rd8+-48];
	st.global.f64 	[%rd10+-48], %fd14;
	ld.global.f64 	%fd15, [%rd8+-56];
	st.global.f64 	[%rd10+-56], %fd15;
	ld.global.f64 	%fd16, [%rd8+-64];
	st.global.f64 	[%rd10+-64], %fd16;
	add.s32 	%r79, %r79, -16;
	add.s32 	%r85, %r85, -16;
	add.s32 	%r84, %r84, 16;
	add.s32 	%r83, %r83, -16;
	setp.eq.s32 	%p3, %r84, 0;
	@%p3 bra 	$L__BB1_4;
	bra.uni 	$L__BB1_18;
$L__BB1_19:
	ret;

}
	// .globl	expand_trsq_kernel
.visible .entry expand_trsq_kernel(
	.param .u64 expand_trsq_kernel_param_0,
	.param .u64 .ptr .align 1 expand_trsq_kernel_param_1
)
{
	.reg .pred 	%p<3>;
	.reg .b32 	%r<23>;
	.reg .b64 	%rd<7>;
	.reg .b64 	%fd<2>;

	ld.param.u32 	%r1, [expand_trsq_kernel_param_0];
	ld.param.u64 	%rd1, [expand_trsq_kernel_param_1];
	mov.u32 	%r7, %ctaid.z;
	mov.u32 	%r8, %nctaid.x;
	mov.u32 	%r9, %nctaid.y;
	mov.u32 	%r10, %ctaid.y;
	mov.u32 	%r11, %ctaid.x;
	mad.lo.s32 	%r12, %r7, %r9, %r10;
	mad.lo.s32 	%r13, %r12, %r8, %r11;
	mov.u32 	%r14, %ntid.x;
	mov.u32 	%r15, %tid.x;
	mad.lo.s32 	%r2, %r13, %r14, %r15;
	mul.lo.s32 	%r3, %r1, %r1;
	mul.lo.s32 	%r16, %r3, %r1;
	setp.ge.s32 	%p1, %r2, %r16;
	@%p1 bra 	$L__BB2_3;
	rem.s32 	%r4, %r2, %r3;
	div.s32 	%r6, %r4, %r1;
	mul.lo.s32 	%r17, %r6, %r1;
	sub.s32 	%r5, %r4, %r17;
	setp.gt.s32 	%p2, %r6, %r5;
	@%p2 bra 	$L__BB2_3;
	cvta.to.global.u64 	%rd2, %rd1;
	sub.s32 	%r18, %r2, %r4;
	mad.lo.s32 	%r19, %r5, %r1, %r6;
	add.s32 	%r20, %r19, %r18;
	mul.wide.s32 	%rd3, %r20, 8;
	add.s64 	%rd4, %rd2, %rd3;
	ld.global.f64 	%fd1, [%rd4];
	mad.lo.s32 	%r21, %r6, %r1, %r5;
	add.s32 	%r22, %r21, %r18;
	mul.wide.s32 	%rd5, %r22, 8;
	add.s64 	%rd6, %rd2, %rd5;
	st.global.f64 	[%rd6], %fd1;
$L__BB2_3:
	ret;

}
	// .globl	trant3_1_kernel
.visible .entry trant3_1_kernel(
	.param .u64 trant3_1_kernel_param_0,
	.param .u64 .ptr .align 1 trant3_1_kernel_param_1
)
{
	.reg .pred 	%p<3>;
	.reg .b32 	%r<25>;
	.reg .b64 	%rd<7>;
	.reg .b64 	%fd<3>;

	ld.param.u32 	%r1, [trant3_1_kernel_param_0];
	ld.param.u64 	%rd1, [trant3_1_kernel_param_1];
	mov.u32 	%r7, %ctaid.z;
	mov.u32 	%r8, %nctaid.x;
	mov.u32 	%r9, %nctaid.y;
	mov.u32 	%r10, %ctaid.y;
	mov.u32 	%r11, %ctaid.x;
	mad.lo.s32 	%r12, %r7, %r9, %r10;
	mad.lo.s32 	%r13, %r12, %r8, %r11;
	mov.u32 	%r14, %ntid.x;
	mov.u32 	%r15, %tid.x;
	mad.lo.s32 	%r2, %r13, %r14, %r15;
	mul.lo.s32 	%r3, %r1, %r1;
	mul.lo.s32 	%r16, %r3, %r1;
	setp.ge.s32 	%p1, %r2, %r16;
	@%p1 bra 	$L__BB3_3;
	div.s32 	%r6, %r2, %r3;
	mul.lo.s32 	%r17, %r6, %r3;
	sub.s32 	%r4, %r2, %r17;
	div.s32 	%r5, %r4, %r1;
	setp.ge.s32 	%p2, %r6, %r5;
	@%p2 bra 	$L__BB3_3;
	rem.s32 	%r18, %r4, %r1;
	cvta.to.global.u64 	%rd2, %rd1;
	mul.lo.s32 	%r19, %r6, %r1;
	mul.lo.s32 	%r20, %r5, %r1;
	add.s32 	%r21, %r20, %r18;
	mad.lo.s32 	%r22, %r19, %r1, %r21;
	mul.wide.s32 	%rd3, %r22, 8;
	add.s64 	%rd4, %rd2, %rd3;
	ld.global.f64 	%fd1, [%rd4];
	add.s32 	%r23, %r19, %r18;
	mad.lo.s32 	%r24, %r20, %r1, %r23;
	mul.wide.s32 	%rd5, %r24, 8;
	add.s64 	%rd6, %rd2, %rd5;
	ld.global.f64 	%fd2, [%rd6];
	st.global.f64 	[%rd4], %fd2;
	st.global.f64 	[%rd6], %fd1;
$L__BB3_3:
	ret;

}
	// .globl	trant3_4_kernel
.visible .entry trant3_4_kernel(
	.param .u64 trant3_4_kernel_param_0,
	.param .u64 .ptr .align 1 trant3_4_kernel_param_1
)
{
	.reg .pred 	%p<8>;
	.reg .b32 	%r<38>;
	.reg .b64 	%rd<15>;
	.reg .b64 	%fd<7>;

	ld.param.u32 	%r1, [trant3_4_kernel_param_0];
	ld.param.u64 	%rd2, [trant3_4_kernel_param_1];
	cvta.to.global.u64 	%rd1, %rd2;
	mov.u32 	%r13, %ctaid.z;
	mov.u32 	%r14, %nctaid.x;
	mov.u32 	%r15, %nctaid.y;
	mov.u32 	%r16, %ctaid.y;
	mov.u32 	%r17, %ctaid.x;
	mad.lo.s32 	%r18, %r13, %r15, %r16;
	mad.lo.s32 	%r19, %r18, %r14, %r17;
	mov.u32 	%r20, %ntid.x;
	mov.u32 	%r21, %tid.x;
	mad.lo.s32 	%r2, %r19, %r20, %r21;
	mul.lo.s32 	%r3, %r1, %r1;
	mul.lo.s32 	%r22, %r3, %r1;
	setp.ge.s32 	%p1, %r2, %r22;
	@%p1 bra 	$L__BB4_4;
	div.s32 	%r6, %r2, %r3;
	mul.lo.s32 	%r23, %r6, %r3;
	sub.s32 	%r24, %r2, %r23;
	div.s32 	%r5, %r24, %r1;
	mul.lo.s32 	%r25, %r5, %r1;
	sub.s32 	%r4, %r24, %r25;
	setp.gt.s32 	%p2, %r6, %r5;
	setp.gt.s32 	%p3, %r4, %r6;
	or.pred  	%p4, %p2, %p3;
	@%p4 bra 	$L__BB4_4;
	mul.lo.s32 	%r7, %r6, %r1;
	mul.lo.s32 	%r8, %r7, %r1;
	add.s32 	%r26, %r25, %r4;
	add.s32 	%r27, %r26, %r8;
	mul.wide.s32 	%rd3, %r27, 8;
	add.s64 	%rd4, %rd1, %rd3;
	ld.global.f64 	%fd1, [%rd4];
	mul.lo.s32 	%r10, %r4, %r1;
	mul.lo.s32 	%r11, %r10, %r1;
	add.s32 	%r28, %r11, %r5;
	add.s32 	%r29, %r28, %r7;
	mul.wide.s32 	%rd5, %r29, 8;
	add.s64 	%rd6, %rd1, %rd5;
	ld.global.f64 	%fd2, [%rd6];
	st.global.f64 	[%rd4], %fd2;
	mul.lo.s32 	%r12, %r25, %r1;
	add.s32 	%r30, %r6, %r10;
	add.s32 	%r31, %r30, %r12;
	mul.wide.s32 	%rd7, %r31, 8;
	add.s64 	%rd8, %rd1, %rd7;
	ld.global.f64 	%fd3, [%rd8];
	st.global.f64 	[%rd6], %fd3;
	st.global.f64 	[%rd8], %fd1;
	setp.eq.s32 	%p5, %r5, %r6;
	setp.eq.s32 	%p6, %r6, %r4;
	or.pred  	%p7, %p5, %p6;
	@%p7 bra 	$L__BB4_4;
	add.s32 	%r32, %r5, %r10;
	add.s32 	%r33, %r32, %r8;
	mul.wide.s32 	%rd9, %r33, 8;
	add.s64 	%rd10, %rd1, %rd9;
	ld.global.f64 	%fd4, [%rd10];
	add.s32 	%r34, %r7, %r4;
	add.s32 	%r35, %r34, %r12;
	mul.wide.s32 	%rd11, %r35, 8;
	add.s64 	%rd12, %rd1, %rd11;
	ld.global.f64 	%fd5, [%rd12];
	st.global.f64 	[%rd10], %fd5;
	add.s32 	%r36, %r11, %r25;
	add.s32 	%r37, %r36, %r6;
	mul.wide.s32 	%rd13, %r37, 8;
	add.s64 	%rd14, %rd1, %rd13;
	ld.global.f64 	%fd6, [%rd14];
	st.global.f64 	[%rd12], %fd6;
	st.global.f64 	[%rd14], %fd4;
$L__BB4_4:
	ret;

}


// ===== COMPILED SASS (sm_100) =====

	.target	sm_100

	.elftype	@"ET_EXEC"


//--------------------- .note.nv.tkinfo           --------------------------
	.section	.note.nv.tkinfo,"",@"SHT_NOTE"
	.sectionflags	@"SHF_NOTE_NV_TKINFO"
	.tkinfo
        /*0018*/ 	.word	0x00000002
        /*0030*/ 	.string	""
        /*0030*/ 	.string	"ptxas"
        /*0030*/ 	.string	"Cuda compilation tools, release 13.0, V13.0.88"
        /*0030*/ 	.string	"Build cuda_13.0.r13.0/compiler.36424714_0"
        /*0030*/ 	.string	"-arch sm_100 -m 64 "



//--------------------- .note.nv.cuinfo           --------------------------
	.section	.note.nv.cuinfo,"",@"SHT_NOTE"
	.sectionflags	@"SHF_NOTE_NV_CUINFO"
        /*0018*/ 	.short	0x0002
        /*001a*/ 	.short	0x0064
        /*001c*/ 	.short	0x0082
	.zero		2


//--------------------- .nv.info                  --------------------------
	.section	.nv.info,"",@"SHT_CUDA_INFO"
	.align	4


	//----- nvinfo : EIATTR_REGCOUNT
	.align		4
        /*0000*/ 	.byte	0x04, 0x2f
        /*0002*/ 	.short	(.L_1 - .L_0)
	.align		4
.L_0:
        /*0004*/ 	.word	index@(exp_trsq_kernel)
        /*0008*/ 	.word	0x00000010


	//----- nvinfo : EIATTR_FRAME_SIZE
	.align		4
.L_1:
        /*000c*/ 	.byte	0x04, 0x11
        /*000e*/ 	.short	(.L_3 - .L_2)
	.align		4
.L_2:
        /*0010*/ 	.word	index@(exp_trsq_kernel)
        /*0014*/ 	.word	0x00000000


	//----- nvinfo : EIATTR_REGCOUNT
	.align		4
.L_3:
        /*0018*/ 	.byte	0x04, 0x2f
        /*001a*/ 	.short	(.L_5 - .L_4)
	.align		4
.L_4:
        /*001c*/ 	.word	index@(expand_tr_kernel)
        /*0020*/ 	.word	0x00000020


	//----- nvinfo : EIATTR_FRAME_SIZE
	.align		4
.L_5:
        /*0024*/ 	.byte	0x04, 0x11
        /*0026*/ 	.short	(.L_7 - .L_6)
	.align		4
.L_6:
        /*0028*/ 	.word	index@(expand_tr_kernel)
        /*002c*/ 	.word	0x00000000


	//----- nvinfo : EIATTR_REGCOUNT
	.align		4
.L_7:
        /*0030*/ 	.byte	0x04, 0x2f
        /*0032*/ 	.short	(.L_9 - .L_8)
	.align		4
.L_8:
        /*0034*/ 	.word	index@(expand_trsq_kernel)
        /*0038*/ 	.word	0x0000000f


	//----- nvinfo : EIATTR_FRAME_SIZE
	.align		4
.L_9:
        /*003c*/ 	.byte	0x04, 0x11
        /*003e*/ 	.short	(.L_11 - .L_10)
	.align		4
.L_10:
        /*0040*/ 	.word	index@(expand_trsq_kernel)
        /*0044*/ 	.word	0x00000000


	//----- nvinfo : EIATTR_REGCOUNT
	.align		4
.L_11:
        /*0048*/ 	.byte	0x04, 0x2f
        /*004a*/ 	.short	(.L_13 - .L_12)
	.align		4
.L_12:
        /*004c*/ 	.word	index@(trant3_1_kernel)
        /*0050*/ 	.word	0x00000010


	//----- nvinfo : EIATTR_FRAME_SIZE
	.align		4
.L_13:
        /*0054*/ 	.byte	0x04, 0x11
        /*0056*/ 	.short	(.L_15 - .L_14)
	.align		4
.L_14:
        /*0058*/ 	.word	index@(trant3_1_kernel)
        /*005c*/ 	.word	0x00000000


	//----- nvinfo : EIATTR_REGCOUNT
	.align		4
.L_15:
        /*0060*/ 	.byte	0x04, 0x2f
        /*0062*/ 	.short	(.L_17 - .L_16)
	.align		4
.L_16:
        /*0064*/ 	.word	index@(trant3_4_kernel)
        /*0068*/ 	.word	0x00000018


	//----- nvinfo : EIATTR_FRAME_SIZE
	.align		4
.L_17:
        /*006c*/ 	.byte	0x04, 0x11
        /*006e*/ 	.short	(.L_19 - .L_18)
	.align		4
.L_18:
        /*0070*/ 	.word	index@(trant3_4_kernel)
        /*0074*/ 	.word	0x00000000


	//----- nvinfo : EIATTR_MIN_STACK_SIZE
	.align		4
.L_19:
        /*0078*/ 	.byte	0x04, 0x12
        /*007a*/ 	.short	(.L_21 - .L_20)
	.align		4
.L_20:
        /*007c*/ 	.word	index@(trant3_4_kernel)
        /*0080*/ 	.word	0x00000000


	//----- nvinfo : EIATTR_MIN_STACK_SIZE
	.align		4
.L_21:
        /*0084*/ 	.byte	0x04, 0x12
        /*0086*/ 	.short	(.L_23 - .L_22)
	.align		4
.L_22:
        /*0088*/ 	.word	index@(trant3_1_kernel)
        /*008c*/ 	.word	0x00000000


	//----- nvinfo : EIATTR_MIN_STACK_SIZE
	.align		4
.L_23:
        /*0090*/ 	.byte	0x04, 0x12
        /*0092*/ 	.short	(.L_25 - .L_24)
	.align		4
.L_24:
        /*0094*/ 	.word	index@(expand_trsq_kernel)
        /*0098*/ 	.word	0x00000000


	//----- nvinfo : EIATTR_MIN_STACK_SIZE
	.align		4
.L_25:
        /*009c*/ 	.byte	0x04, 0x12
        /*009e*/ 	.short	(.L_27 - .L_26)
	.align		4
.L_26:
        /*00a0*/ 	.word	index@(expand_tr_kernel)
        /*00a4*/ 	.word	0x00000000


	//----- nvinfo : EIATTR_MIN_STACK_SIZE
	.align		4
.L_27:
        /*00a8*/ 	.byte	0x04, 0x12
        /*00aa*/ 	.short	(.L_29 - .L_28)
	.align		4
.L_28:
        /*00ac*/ 	.word	index@(exp_trsq_kernel)
        /*00b0*/ 	.word	0x00000000
.L_29:


//--------------------- .nv.compat                --------------------------
	.section	.nv.compat,"",@"SHT_CUDA_COMPAT_INFO"
	.align	4
        /*0000*/ 	.byte	0x02, 0x09, 0x00, 0x00, 0x02, 0x02, 0x01, 0x00, 0x02, 0x05, 0x05, 0x00, 0x03, 0x07, 0x01, 0x01
        /*0010*/ 	.byte	0x02, 0x03, 0x00, 0x00, 0x02, 0x06, 0x01, 0x00, 0x04, 0x0b, 0x08, 0x00, 0x09, 0x00, 0x00, 0x00
        /*0020*/ 	.byte	0x00, 0x00, 0x00, 0x00


//--------------------- .nv.info.trant3_4_kernel  --------------------------
	.section	.nv.info.trant3_4_kernel,"",@"SHT_CUDA_INFO"
	.sectionflags	@""
	.align	4


	//----- nvinfo : EIATTR_CUDA_API_VERSION
	.align		4
        /*0000*/ 	.byte	0x04, 0x37
        /*0002*/ 	.short	(.L_31 - .L_30)
.L_30:
        /*0004*/ 	.word	0x00000082


	//----- nvinfo : EIATTR_KPARAM_INFO
	.align		4
.L_31:
        /*0008*/ 	.byte	0x04, 0x17
        /*000a*/ 	.short	(.L_33 - .L_32)
.L_32:
        /*000c*/ 	.word	0x00000000
        /*0010*/ 	.short	0x0001
        /*0012*/ 	.short	0x0008
        /*0014*/ 	.byte	0x00, 0xf5, 0x21, 0x00


	//----- nvinfo : EIATTR_KPARAM_INFO
	.align		4
.L_33:
        /*0018*/ 	.byte	0x04, 0x17
        /*001a*/ 	.short	(.L_35 - .L_34)
.L_34:
        /*001c*/ 	.word	0x00000000
        /*0020*/ 	.short	0x0000
        /*0022*/ 	.short	0x0000
        /*0024*/ 	.byte	0x00, 0xf0, 0x21, 0x00


	//----- nvinfo : EIATTR_SPARSE_MMA_MASK
	.align		4
.L_35:
        /*0028*/ 	.byte	0x03, 0x50
        /*002a*/ 	.short	0x0000


	//----- nvinfo : EIATTR_MAXREG_COUNT
	.align		4
        /*002c*/ 	.byte	0x03, 0x1b
        /*002e*/ 	.short	0x00ff


	//----- nvinfo : EIATTR_MERCURY_ISA_VERSION
	.align		4
        /*0030*/ 	.byte	0x03, 0x5f
        /*0032*/ 	.short	0x0101


	//----- nvinfo : EIATTR_VRC_CTA_INIT_COUNT
	.align		4
        /*0034*/ 	.byte	0x02, 0x4a
	.zero		1
	.zero		1


	//----- nvinfo : EIATTR_EXIT_INSTR_OFFSETS
	.align		4
        /*0038*/ 	.byte	0x04, 0x1c
        /*003a*/ 	.short	(.L_37 - .L_36)


	//   ....[0]....
.L_36:
        /*003c*/ 	.word	0x000000f0


	//   ....[1]....
        /*0040*/ 	.word	0x00000450


	//   ....[2]....
        /*0044*/ 	.word	0x000005a0


	//   ....[3]....
        /*0048*/ 	.word	0x00000690


	//----- nvinfo : EIATTR_CBANK_PARAM_SIZE
	.align		4
.L_37:
        /*004c*/ 	.byte	0x03, 0x19
        /*004e*/ 	.short	0x0010


	//----- nvinfo : EIATTR_PARAM_CBANK
	.align		4
        /*0050*/ 	.byte	0x04, 0x0a
        /*0052*/ 	.short	(.L_39 - .L_38)
	.align		4
.L_38:
        /*0054*/ 	.word	index@(.nv.constant0.trant3_4_kernel)
        /*0058*/ 	.short	0x0380
        /*005a*/ 	.short	0x0010


	//----- nvinfo : EIATTR_SW_WAR
	.align		4
.L_39:
        /*005c*/ 	.byte	0x04, 0x36
        /*005e*/ 	.short	(.L_41 - .L_40)
.L_40:
        /*0060*/ 	.word	0x00000008
.L_41:


//--------------------- .nv.info.trant3_1_kernel  --------------------------
	.section	.nv.info.trant3_1_kernel,"",@"SHT_CUDA_INFO"
	.sectionflags	@""
	.align	4


	//----- nvinfo : EIATTR_CUDA_API_VERSION
	.align		4
        /*0000*/ 	.byte	0x04, 0x37
        /*0002*/ 	.short	(.L_43 - .L_42)
.L_42:
        /*0004*/ 	.word	0x00000082


	//----- nvinfo : EIATTR_KPARAM_INFO
	.align		4
.L_43:
        /*0008*/ 	.byte	0x04, 0x17
        /*000a*/ 	.short	(.L_45 - .L_44)
.L_44:
        /*000c*/ 	.word	0x00000000
        /*0010*/ 	.short	0x0001
        /*0012*/ 	.short	0x0008
        /*0014*/ 	.byte	0x00, 0xf5, 0x21, 0x00


	//----- nvinfo : EIATTR_KPARAM_INFO
	.align		4
.L_45:
        /*0018*/ 	.byte	0x04, 0x17
        /*001a*/ 	.short	(.L_47 - .L_46)
.L_46:
        /*001c*/ 	.word	0x00000000
        /*0020*/ 	.short	0x0000
        /*0022*/ 	.short	0x0000
        /*0024*/ 	.byte	0x00, 0xf0, 0x21, 0x00


	//----- nvinfo : EIATTR_SPARSE_MMA_MASK
	.align		4
.L_47:
        /*0028*/ 	.byte	0x03, 0x50
        /*002a*/ 	.short	0x0000


	//----- nvinfo : EIATTR_MAXREG_COUNT
	.align		4
        /*002c*/ 	.byte	0x03, 0x1b
        /*002e*/ 	.short	0x00ff


	//----- nvinfo : EIATTR_MERCURY_ISA_VERSION
	.align		4
        /*0030*/ 	.byte	0x03, 0x5f
        /*0032*/ 	.short	0x0101


	//----- nvinfo : EIATTR_VRC_CTA_INIT_COUNT
	.align		4
        /*0034*/ 	.byte	0x02, 0x4a
	.zero		1
	.zero		1


	//----- nvinfo : EIATTR_EXIT_INSTR_OFFSETS
	.align		4
        /*0038*/ 	.byte	0x04, 0x1c
        /*003a*/ 	.short	(.L_49 - .L_48)


	//   ....[0]....
.L_48:
        /*003c*/ 	.word	0x000000f0


	//   ....[1]....
        /*0040*/ 	.word	0x00000440


	//   ....[2]....
        /*0044*/ 	.word	0x00000590


	//----- nvinfo : EIATTR_CBANK_PARAM_SIZE
	.align		4
.L_49:
        /*0048*/ 	.byte	0x03, 0x19
        /*004a*/ 	.short	0x0010


	//----- nvinfo : EIATTR_PARAM_CBANK
	.align		4
        /*004c*/ 	.byte	0x04, 0x0a
        /*004e*/ 	.short	(.L_51 - .L_50)
	.align		4
.L_50:
        /*0050*/ 	.word	index@(.nv.constant0.trant3_1_kernel)
        /*0054*/ 	.short	0x0380
        /*0056*/ 	.short	0x0010


	//----- nvinfo : EIATTR_SW_WAR
	.align		4
.L_51:
        /*0058*/ 	.byte	0x04, 0x36
        /*005a*/ 	.short	(.L_53 - .L_52)
.L_52:
        /*005c*/ 	.word	0x00000008
.L_53:


//--------------------- .nv.info.expand_trsq_kernel --------------------------
	.section	.nv.info.expand_trsq_kernel,"",@"SHT_CUDA_INFO"
	.sectionflags	@""
	.align	4


	//----- nvinfo : EIATTR_CUDA_API_VERSION
	.align		4
        /*0000*/ 	.byte	0x04, 0x37
        /*0002*/ 	.short	(.L_55 - .L_54)
.L_54:
        /*0004*/ 	.word	0x00000082


	//----- nvinfo : EIATTR_KPARAM_INFO
	.align		4
.L_55:
        /*0008*/ 	.byte	0x04, 0x17
        /*000a*/ 	.short	(.L_57 - .L_56)
.L_56:
        /*000c*/ 	.word	0x00000000
        /*0010*/ 	.short	0x0001
        /*0012*/ 	.short	0x0008
        /*0014*/ 	.byte	0x00, 0xf5, 0x21, 0x00


	//----- nvinfo : EIATTR_KPARAM_INFO
	.align		4
.L_57:
        /*0018*/ 	.byte	0x04, 0x17
        /*001a*/ 	.short	(.L_59 - .L_58)
.L_58:
        /*001c*/ 	.word	0x00000000
        /*0020*/ 	.short	0x0000
        /*0022*/ 	.short	0x0000
        /*0024*/ 	.byte	0x00, 0xf0, 0x21, 0x00


	//----- nvinfo : EIATTR_SPARSE_MMA_MASK
	.align		4
.L_59:
        /*0028*/ 	.byte	0x03, 0x50
        /*002a*/ 	.short	0x0000


	//----- nvinfo : EIATTR_MAXREG_COUNT
	.align		4
        /*002c*/ 	.byte	0x03, 0x1b
        /*002e*/ 	.short	0x00ff


	//----- nvinfo : EIATTR_MERCURY_ISA_VERSION
	.align		4
        /*0030*/ 	.byte	0x03, 0x5f
        /*0032*/ 	.short	0x0101


	//----- nvinfo : EIATTR_VRC_CTA_INIT_COUNT
	.align		4
        /*0034*/ 	.byte	0x02, 0x4a
	.zero		1
	.zero		1


	//----- nvinfo : EIATTR_EXIT_INSTR_OFFSETS
	.align		4
        /*0038*/ 	.byte	0x04, 0x1c
        /*003a*/ 	.short	(.L_61 - .L_60)


	//   ....[0]....
.L_60:
        /*003c*/ 	.word	0x000000f0


	//   ....[1]....
        /*0040*/ 	.word	0x00000440


	//   ....[2]....
        /*0044*/ 	.word	0x00000500


	//----- nvinfo : EIATTR_CBANK_PARAM_SIZE
	.align		4
.L_61:
        /*0048*/ 	.byte	0x03, 0x19
        /*004a*/ 	.short	0x0010


	//----- nvinfo : EIATTR_PARAM_CBANK
	.align		4
        /*004c*/ 	.byte	0x04, 0x0a
        /*004e*/ 	.short	(.L_63 - .L_62)
	.align		4
.L_62:
        /*0050*/ 	.word	index@(.nv.constant0.expand_trsq_kernel)
        /*0054*/ 	.short	0x0380
        /*0056*/ 	.short	0x0010


	//----- nvinfo : EIATTR_SW_WAR
	.align		4
.L_63:
        /*0058*/ 	.byte	0x04, 0x36
        /*005a*/ 	.short	(.L_65 - .L_64)
.L_64:
        /*005c*/ 	.word	0x00000008
.L_65:


//--------------------- .nv.info.expand_tr_kernel --------------------------
	.section	.nv.info.expand_tr_kernel,"",@"SHT_CUDA_INFO"
	.sectionflags	@""
	.align	4


	//----- nvinfo : EIATTR_CUDA_API_VERSION
	.align		4
        /*0000*/ 	.byte	0x04, 0x37
        /*0002*/ 	.short	(.L_67 - .L_66)
.L_66:
        /*0004*/ 	.word	0x00000082


	//----- nvinfo : EIATTR_KPARAM_INFO
	.align		4
.L_67:
        /*0008*/ 	.byte	0x04, 0x17
        /*000a*/ 	.short	(.L_69 - .L_68)
.L_68:
        /*000c*/ 	.word	0x00000000
        /*0010*/ 	.short	0x0001
        /*0012*/ 	.short	0x0008
        /*0014*/ 	.byte	0x00, 0xf5, 0x21, 0x00


	//----- nvinfo : EIATTR_KPARAM_INFO
	.align		4
.L_69:
        /*0018*/ 	.byte	0x04, 0x17
        /*001a*/ 	.short	(.L_71 - .L_70)
.L_70:
        /*001c*/ 	.word	0x00000000
        /*0020*/ 	.short	0x0000
        /*0022*/ 	.short	0x0000
        /*0024*/ 	.byte	0x00, 0xf0, 0x21, 0x00


	//----- nvinfo : EIATTR_SPARSE_MMA_MASK
	.align		4
.L_71:
        /*0028*/ 	.byte	0x03, 0x50
        /*002a*/ 	.short	0x0000


	//----- nvinfo : EIATTR_MAXREG_COUNT
	.align		4
        /*002c*/ 	.byte	0x03, 0x1b
        /*002e*/ 	.short	0x00ff


	//----- nvinfo : EIATTR_MERCURY_ISA_VERSION
	.align		4
        /*0030*/ 	.byte	0x03, 0x5f
        /*0032*/ 	.short	0x0101


	//----- nvinfo : EIATTR_VRC_CTA_INIT_COUNT
	.align		4
        /*0034*/ 	.byte	0x02, 0x4a
	.zero		1
	.zero		1


	//----- nvinfo : EIATTR_EXIT_INSTR_OFFSETS
	.align		4
        /*0038*/ 	.byte	0x04, 0x1c
        /*003a*/ 	.short	(.L_73 - .L_72)


	//   ....[0]....
.L_72:
        /*003c*/ 	.word	0x00000030


	//   ....[1]....
        /*0040*/ 	.word	0x00000a30


	//----- nvinfo : EIATTR_CBANK_PARAM_SIZE
	.align		4
.L_73:
        /*0044*/ 	.byte	0x03, 0x19
        /*0046*/ 	.short	0x0010


	//----- nvinfo : EIATTR_PARAM_CBANK
	.align		4
        /*0048*/ 	.byte	0x04, 0x0a
        /*004a*/ 	.short	(.L_75 - .L_74)
	.align		4
.L_74:
        /*004c*/ 	.word	index@(.nv.constant0.expand_tr_kernel)
        /*0050*/ 	.short	0x0380
        /*0052*/ 	.short	0x0010


	//----- nvinfo : EIATTR_SW_WAR
	.align		4
.L_75:
        /*0054*/ 	.byte	0x04, 0x36
        /*0056*/ 	.short	(.L_77 - .L_76)
.L_76:
        /*0058*/ 	.word	0x00000008
.L_77:


//--------------------- .nv.info.exp_trsq_kernel  --------------------------
	.section	.nv.info.exp_trsq_kernel,"",@"SHT_CUDA_INFO"
	.sectionflags	@""
	.align	4


	//----- nvinfo : EIATTR_CUDA_API_VERSION
	.align		4
        /*0000*/ 	.byte	0x04, 0x37
        /*0002*/ 	.short	(.L_79 - .L_78)
.L_78:
        /*0004*/ 	.word	0x00000082


	//----- nvinfo : EIATTR_KPARAM_INFO
	.align		4
.L_79:
        /*0008*/ 	.byte	0x04, 0x17
        /*000a*/ 	.short	(.L_81 - .L_80)
.L_80:
        /*000c*/ 	.word	0x00000000
        /*0010*/ 	.short	0x0002
        /*0012*/ 	.short	0x0010
        /*0014*/ 	.byte	0x00, 0xf5, 0x21, 0x00


	//----- nvinfo : EIATTR_KPARAM_INFO
	.align		4
.L_81:
        /*0018*/ 	.byte	0x04, 0x17
        /*001a*/ 	.short	(.L_83 - .L_82)
.L_82:
        /*001c*/ 	.word	0x00000000
        /*0020*/ 	.short	0x0001
        /*0022*/ 	.short	0x0008
        /*0024*/ 	.byte	0x00, 0xf5, 0x21, 0x00


	//----- nvinfo : EIATTR_KPARAM_INFO
	.align		4
.L_83:
        /*0028*/ 	.byte	0x04, 0x17
        /*002a*/ 	.short	(.L_85 - .L_84)
.L_84:
        /*002c*/ 	.word	0x00000000
        /*0030*/ 	.short	0x0000
        /*0032*/ 	.short	0x0000
        /*0034*/ 	.byte	0x00, 0xf0, 0x21, 0x00


	//----- nvinfo : EIATTR_SPARSE_MMA_MASK
	.align		4
.L_85:
        /*0038*/ 	.byte	0x03, 0x50
        /*003a*/ 	.short	0x0000


	//----- nvinfo : EIATTR_MAXREG_COUNT
	.align		4
        /*003c*/ 	.byte	0x03, 0x1b
        /*003e*/ 	.short	0x00ff


	//----- nvinfo : EIATTR_MERCURY_ISA_VERSION
	.align		4
        /*0040*/ 	.byte	0x03, 0x5f
        /*0042*/ 	.short	0x0101


	//----- nvinfo : EIATTR_VRC_CTA_INIT_COUNT
	.align		4
        /*0044*/ 	.byte	0x02, 0x4a
	.zero		1
	.zero		1


	//----- nvinfo : EIATTR_EXIT_INSTR_OFFSETS
	.align		4
        /*0048*/ 	.byte	0x04, 0x1c
        /*004a*/ 	.short	(.L_87 - .L_86)


	//   ....[0]....
.L_86:
        /*004c*/ 	.word	0x000000f0


	//   ....[1]....
        /*0050*/ 	.word	0x00000560


	//----- nvinfo : EIATTR_CBANK_PARAM_SIZE
	.align		4
.L_87:
        /*0054*/ 	.byte	0x03, 0x19
        /*0056*/ 	.short	0x0018


	//----- nvinfo : EIATTR_PARAM_CBANK
	.align		4
        /*0058*/ 	.byte	0x04, 0x0a
        /*005a*/ 	.short	(.L_89 - .L_88)
	.align		4
.L_88:
        /*005c*/ 	.word	index@(.nv.constant0.exp_trsq_kernel)
        /*0060*/ 	.short	0x0380
        /*0062*/ 	.short	0x0018


	//----- nvinfo : EIATTR_SW_WAR
	.align		4
.L_89:
        /*0064*/ 	.byte	0x04, 0x36
        /*0066*/ 	.short	(.L_91 - .L_90)
.L_90:
        /*0068*/ 	.word	0x00000008
.L_91:


//--------------------- .nv.callgraph             --------------------------
	.section	.nv.callgraph,"",@"SHT_CUDA_CALLGRAPH"
	.align	4
	.sectionentsize	8
	.align		4
        /*0000*/ 	.word	0x00000000
	.align		4
        /*0004*/ 	.word	0xffffffff
	.align		4
        /*0008*/ 	.word	0x00000000
	.align		4
        /*000c*/ 	.word	0xfffffffe
	.align		4
        /*0010*/ 	.word	0x00000000
	.align		4
        /*0014*/ 	.word	0xfffffffd
	.align		4
        /*0018*/ 	.word	0x00000000
	.align		4
        /*001c*/ 	.word	0xfffffffc


//--------------------- .text.trant3_4_kernel     --------------------------
	.section	.text.trant3_4_kernel,"ax",@progbits
	.align	128
        .global         trant3_4_kernel
        .type           trant3_4_kernel,@function
        .size           trant3_4_kernel,(.L_x_11 - trant3_4_kernel)
        .other          trant3_4_kernel,@"STO_CUDA_ENTRY STV_DEFAULT"
trant3_4_kernel:
.text.trant3_4_kernel:
[----:B------:R-:W-:Y:S08]  /*0000*/  LDC R1, c[0x0][0x37c] ;  /* 0x0000df00ff017b82 */ /* 0x000ff00000000800 */
[----:B------:R-:W-:Y:S01]  /*0010*/  S2UR UR4, SR_CTAID.Z ;  /* 0x00000000000479c3 */ /* 0x000fe20000002700 */
[----:B------:R-:W0:Y:S01]  /*0020*/  S2R R7, SR_TID.X ;  /* 0x0000000000077919 */ /* 0x000e220000002100 */
[----:B------:R-:W1:Y:S01]  /*0030*/  LDCU UR5, c[0x0][0x370] ;  /* 0x00006e00ff0577ac */ /* 0x000e620008000800 */
[----:B------:R-:W2:Y:S05]  /*0040*/  LDCU UR6, c[0x0][0x374] ;  /* 0x00006e80ff0677ac */ /* 0x000eaa0008000800 */
[----:B------:R-:W2:Y:S08]  /*0050*/  S2UR UR7, SR_CTAID.Y ;  /* 0x00000000000779c3 */ /* 0x000eb00000002600 */
[----:B------:R-:W1:Y:S08]  /*0060*/  S2UR UR8, SR_CTAID.X ;  /* 0x00000000000879c3 */ /* 0x000e700000002500 */
[----:B------:R-:W3:Y:S08]  /*0070*/  LDC R0, c[0x0][0x380] ;  /* 0x0000e000ff007b82 */ /* 0x000ef00000000800 */
[----:B------:R-:W0:Y:S01]  /*0080*/  LDC R2, c[0x0][0x360] ;  /* 0x0000d800ff027b82 */ /* 0x000e220000000800 */
[----:B--2---:R-:W-:-:S04]  /*0090*/  UIMAD UR4, UR4, UR6, UR7 ;  /* 0x00000006040472a4 */ /* 0x004fc8000f8e0207 */
[----:B-1----:R-:W-:Y:S01]  /*00a0*/  UIMAD UR4, UR4, UR5, UR8 ;  /* 0x00000005040472a4 */ /* 0x002fe2000f8e0208 */
[----:B---3--:R-:W-:-:S04]  /*00b0*/  IMAD R3, R0, R0, RZ ;  /* 0x0000000000037224 */ /* 0x008fc800078e02ff */
[----:B------:R-:W-:Y:S02]  /*00c0*/  IMAD R5, R3, R0, RZ ;  /* 0x0000000003057224 */ /* 0x000fe400078e02ff */
[----:B0-----:R-:W-:-:S05]  /*00d0*/  IMAD R2, R2, UR4, R7 ;  /* 0x0000000402027c24 */ /* 0x001fca000f8e0207 */
[----:B------:R-:W-:-:S13]  /*00e0*/  ISETP.GE.AND P0, PT, R2, R5, PT ;  /* 0x000000050200720c */ /* 0x000fda0003f06270 */
[----:B------:R-:W-:Y:S05]  /*00f0*/  @P0 EXIT ;  /* 0x000000000000094d */ /* 0x000fea0003800000 */
[----:B------:R-:W-:-:S04]  /*0100*/  IABS R7, R3 ;  /* 0x0000000300077213 */ /* 0x000fc80000000000 */
[----:B------:R-:W0:Y:S08]  /*0110*/  I2F.RP R6, R7 ;  /* 0x0000000700067306 */ /* 0x000e300000209400 */
[----:B0-----:R-:W0:Y:S02]  /*0120*/  MUFU.RCP R6, R6 ;  /* 0x0000000600067308 */ /* 0x001e240000001000 */
[----:B0-----:R-:W-:-:S02]  /*0130*/  IADD3 R4, PT, PT, R6, 0xffffffe, RZ ;  /* 0x0ffffffe06047810 */ /* 0x001fc40007ffe0ff */
[----:B------:R-:W-:-:S04]  /*0140*/  IABS R6, R2 ;  /* 0x0000000200067213 */ /* 0x000fc80000000000 */
[----:B------:R0:W1:Y:S02]  /*0150*/  F2I.FTZ.U32.TRUNC.NTZ R5, R4 ;  /* 0x0000000400057305 */ /* 0x000064000021f000 */
[----:B0-----:R-:W-:Y:S02]  /*0160*/  HFMA2 R4, -RZ, RZ, 0, 0 ;  /* 0x00000000ff047431 */ /* 0x001fe400000001ff */
[----:B-1----:R-:W-:-:S04]  /*0170*/  IMAD.MOV R8, RZ, RZ, -R5 ;  /* 0x000000ffff087224 */ /* 0x002fc800078e0a05 */
[----:B------:R-:W-:Y:S01]  /*0180*/  IMAD R9, R8, R7, RZ ;  /* 0x0000000708097224 */ /* 0x000fe200078e02ff */
[----:B------:R-:W-:-:S03]  /*0190*/  IABS R8, R3 ;  /* 0x0000000300087213 */ /* 0x000fc60000000000 */
[----:B------:R-:W-:Y:S01]  /*01a0*/  IMAD.HI.U32 R5, R5, R9, R4 ;  /* 0x0000000905057227 */ /* 0x000fe200078e0004 */
[----:B------:R-:W-:-:S03]  /*01b0*/  IABS R9, R0 ;  /* 0x0000000000097213 */ /* 0x000fc60000000000 */
[----:B------:R-:W-:Y:S02]  /*01c0*/  IMAD.MOV R4, RZ, RZ, -R8 ;  /* 0x000000ffff047224 */ /* 0x000fe400078e0a08 */
[----:B------:R-:W0:Y:S01]  /*01d0*/  I2F.RP R8, R9 ;  /* 0x0000000900087306 */ /* 0x000e220000209400 */
[----:B------:R-:W-:-:S04]  /*01e0*/  IMAD.HI.U32 R5, R5, R6, RZ ;  /* 0x0000000605057227 */ /* 0x000fc800078e00ff */
[----:B------:R-:W-:-:S05]  /*01f0*/  IMAD R4, R5, R4, R6 ;  /* 0x0000000405047224 */ /* 0x000fca00078e0206 */
[----:B------:R-:W-:Y:S01]  /*0200*/  ISETP.GT.U32.AND P2, PT, R7, R4, PT ;  /* 0x000000040700720c */ /* 0x000fe20003f44070 */
[----:B0-----:R-:W0:-:S12]  /*0210*/  MUFU.RCP R8, R8 ;  /* 0x0000000800087308 */ /* 0x001e180000001000 */
[-C--:B------:R-:W-:Y:S02]  /*0220*/  @!P2 IADD3 R4, PT, PT, R4, -R7.reuse, RZ ;  /* 0x800000070404a210 */ /* 0x080fe40007ffe0ff */
[----:B------:R-:W-:Y:S02]  /*0230*/  @!P2 IADD3 R5, PT, PT, R5, 0x1, RZ ;  /* 0x000000010505a810 */ /* 0x000fe40007ffe0ff */
[----:B------:R-:W-:Y:S02]  /*0240*/  ISETP.GE.U32.AND P0, PT, R4, R7, PT ;  /* 0x000000070400720c */ /* 0x000fe40003f06070 */
[----:B------:R-:W-:Y:S02]  /*0250*/  LOP3.LUT R4, R2, R3, RZ, 0x3c, !PT ;  /* 0x0000000302047212 */ /* 0x000fe400078e3cff */
[----:B------:R-:W-:Y:S01]  /*0260*/  ISETP.NE.AND P2, PT, R3, RZ, PT ;  /* 0x000000ff0300720c */ /* 0x000fe20003f45270 */
[----:B0-----:R-:W-:Y:S01]  /*0270*/  VIADD R6, R8, 0xffffffe ;  /* 0x0ffffffe08067836 */ /* 0x001fe20000000000 */
[----:B------:R-:W-:-:S03]  /*0280*/  ISETP.GE.AND P1, PT, R4, RZ, PT ;  /* 0x000000ff0400720c */ /* 0x000fc60003f26270 */
[----:B------:R0:W1:Y:S04]  /*0290*/  F2I.FTZ.U32.TRUNC.NTZ R7, R6 ;  /* 0x0000000600077305 */ /* 0x000068000021f000 */
[----:B------:R-:W-:Y:S01]  /*02a0*/  @P0 VIADD R5, R5, 0x1 ;  /* 0x0000000105050836 */ /* 0x000fe20000000000 */
[----:B0-----:R-:W-:-:S05]  /*02b0*/  MOV R6, RZ ;  /* 0x000000ff00067202 */ /* 0x001fca0000000f00 */
[----:B------:R-:W-:Y:S02]  /*02c0*/  @!P1 IADD3 R5, PT, PT, -R5, RZ, RZ ;  /* 0x000000ff05059210 */ /* 0x000fe40007ffe1ff */
[----:B------:R-:W-:Y:S02]  /*02d0*/  @!P2 LOP3.LUT R5, RZ, R3, RZ, 0x33, !PT ;  /* 0x00000003ff05a212 */ /* 0x000fe400078e33ff */
[----:B-1----:R-:W-:-:S03]  /*02e0*/  IADD3 R8, PT, PT, RZ, -R7, RZ ;  /* 0x80000007ff087210 */ /* 0x002fc60007ffe0ff */
[----:B------:R-:W-:-:S04]  /*02f0*/  IMAD.MOV R4, RZ, RZ, -R5 ;  /* 0x000000ffff047224 */ /* 0x000fc800078e0a05 */
[----:B------:R-:W-:Y:S02]  /*0300*/  IMAD R15, R3, R4, R2 ;  /* 0x00000004030f7224 */ /* 0x000fe400078e0202 */
[----:B------:R-:W-:-:S03]  /*0310*/  IMAD R3, R8, R9, RZ ;  /* 0x0000000908037224 */ /* 0x000fc600078e02ff */
[----:B------:R-:W-:Y:S01]  /*0320*/  IABS R2, R15 ;  /* 0x0000000f00027213 */ /* 0x000fe20000000000 */
[----:B------:R-:W-:-:S06]  /*0330*/  IMAD.HI.U32 R6, R7, R3, R6 ;  /* 0x0000000307067227 */ /* 0x000fcc00078e0006 */
[----:B------:R-:W-:-:S05]  /*0340*/  IMAD.HI.U32 R11, R6, R2, RZ ;  /* 0x00000002060b7227 */ /* 0x000fca00078e00ff */
[----:B------:R-:W-:-:S05]  /*0350*/  IADD3 R3, PT, PT, -R11, RZ, RZ ;  /* 0x000000ff0b037210 */ /* 0x000fca0007ffe1ff */
[----:B------:R-:W-:-:S05]  /*0360*/  IMAD R2, R9, R3, R2 ;  /* 0x0000000309027224 */ /* 0x000fca00078e0202 */
[----:B------:R-:W-:-:S13]  /*0370*/  ISETP.GT.U32.AND P2, PT, R9, R2, PT ;  /* 0x000000020900720c */ /* 0x000fda0003f44070 */
[----:B------:R-:W-:Y:S01]  /*0380*/  @!P2 IMAD.IADD R2, R2, 0x1, -R9 ;  /* 0x000000010202a824 */ /* 0x000fe200078e0a09 */
[----:B------:R-:W-:Y:S02]  /*0390*/  @!P2 IADD3 R11, PT, PT, R11, 0x1, RZ ;  /* 0x000000010b0ba810 */ /* 0x000fe40007ffe0ff */
[----:B------:R-:W-:Y:S02]  /*03a0*/  ISETP.NE.AND P2, PT, R0, RZ, PT ;  /* 0x000000ff0000720c */ /* 0x000fe40003f45270 */
[----:B------:R-:W-:Y:S02]  /*03b0*/  ISETP.GE.U32.AND P0, PT, R2, R9, PT ;  /* 0x000000090200720c */ /* 0x000fe40003f06070 */
[----:B------:R-:W-:-:S04]  /*03c0*/  LOP3.LUT R2, R15, R0, RZ, 0x3c, !PT ;  /* 0x000000000f027212 */ /* 0x000fc800078e3cff */
[----:B------:R-:W-:-:S07]  /*03d0*/  ISETP.GE.AND P1, PT, R2, RZ, PT ;  /* 0x000000ff0200720c */ /* 0x000fce0003f26270 */
[----:B------:R-:W-:-:S06]  /*03e0*/  @P0 IADD3 R11, PT, PT, R11, 0x1, RZ ;  /* 0x000000010b0b0810 */ /* 0x000fcc0007ffe0ff */
[----:B------:R-:W-:Y:S01]  /*03f0*/  @!P1 IMAD.MOV R11, RZ, RZ, -R11 ;  /* 0x000000ffff0b9224 */ /* 0x000fe200078e0a0b */
[----:B------:R-:W-:-:S05]  /*0400*/  @!P2 LOP3.LUT R11, RZ, R0, RZ, 0x33, !PT ;  /* 0x00000000ff0ba212 */ /* 0x000fca00078e33ff */
[----:B------:R-:W-:-:S05]  /*0410*/  IMAD R8, R11, R0, RZ ;  /* 0x000000000b087224 */ /* 0x000fca00078e02ff */
[----:B------:R-:W-:-:S04]  /*0420*/  IADD3 R10, PT, PT, R15, -R8, RZ ;  /* 0x800000080f0a7210 */ /* 0x000fc80007ffe0ff */
[----:B------:R-:W-:-:S04]  /*0430*/  ISETP.GT.AND P0, PT, R10, R5, PT ;  /* 0x000000050a00720c */ /* 0x000fc80003f04270 */
[----:B------:R-:W-:-:S13]  /*0440*/  ISETP.GT.OR P0, PT, R5, R11, P0 ;  /* 0x0000000b0500720c */ /* 0x000fda0000704670 */
[----:B------:R-:W-:Y:S05]  /*0450*/  @P0 EXIT ;  /* 0x000000000000094d */ /* 0x000fea0003800000 */
[----:B------:R-:W0:Y:S01]  /*0460*/  LDC.64 R2, c[0x0][0x388] ;  /* 0x0000e200ff027b82 */ /* 0x000e220000000a00 */
[-C--:B------:R-:W-:Y:S01]  /*0470*/  IMAD R4, R10, R0.reuse, RZ ;  /* 0x000000000a047224 */ /* 0x080fe200078e02ff */
[----:B------:R-:W1:Y:S01]  /*0480*/  LDCU.64 UR4, c[0x0][0x358] ;  /* 0x00006b00ff0477ac */ /* 0x000e620008000a00 */
[-C--:B------:R-:W-:Y:S02]  /*0490*/  IMAD R9, R5, R0.reuse, RZ ;  /* 0x0000000005097224 */ /* 0x080fe400078e02ff */
[----:B------:R-:W-:-:S05]  /*04a0*/  IMAD R6, R4, R0, R11 ;  /* 0x0000000004067224 */ /* 0x000fca00078e020b */
[----:B------:R-:W-:-:S05]  /*04b0*/  IADD3 R7, PT, PT, R9, R6, RZ ;  /* 0x0000000609077210 */ /* 0x000fca0007ffe0ff */
[----:B0-----:R-:W-:-:S05]  /*04c0*/  IMAD.WIDE R6, R7, 0x8, R2 ;  /* 0x0000000807067825 */ /* 0x001fca00078e0202 */
[----:B-1----:R-:W2:Y:S01]  /*04d0*/  LDG.E.64 R12, desc[UR4][R6.64] ;  /* 0x00000004060c7981 */ /* 0x002ea2000c1e1b00 */
[----:B------:R-:W-:Y:S02]  /*04e0*/  IMAD.IADD R17, R5, 0x1, R4 ;  /* 0x0000000105117824 */ /* 0x000fe400078e0204 */
[-C--:B------:R-:W-:Y:S02]  /*04f0*/  IMAD R15, R9, R0.reuse, R15 ;  /* 0x00000000090f7224 */ /* 0x080fe400078e020f */
[----:B------:R-:W-:Y:S02]  /*0500*/  IMAD R17, R8, R0, R17 ;  /* 0x0000000008117224 */ /* 0x000fe400078e0211 */
[----:B------:R-:W-:-:S04]  /*0510*/  IMAD.WIDE R14, R15, 0x8, R2 ;  /* 0x000000080f0e7825 */ /* 0x000fc800078e0202 */
[----:B------:R-:W-:Y:S02]  /*0520*/  IMAD.WIDE R18, R17, 0x8, R2 ;  /* 0x0000000811127825 */ /* 0x000fe400078e0202 */
[----:B------:R-:W3:Y:S01]  /*0530*/  LDG.E.64 R16, desc[UR4][R14.64] ;  /* 0x000000040e107981 */ /* 0x000ee2000c1e1b00 */
[----:B------:R-:W-:-:S03]  /*0540*/  ISETP.NE.AND P0, PT, R5, R10, PT ;  /* 0x0000000a0500720c */ /* 0x000fc60003f05270 */
[----:B--2---:R0:W-:Y:S04]  /*0550*/  STG.E.64 desc[UR4][R14.64], R12 ;  /* 0x0000000c0e007986 */ /* 0x0041e8000c101b04 */
[----:B------:R-:W2:Y:S01]  /*0560*/  LDG.E.64 R20, desc[UR4][R18.64] ;  /* 0x0000000412147981 */ /* 0x000ea2000c1e1b00 */
[----:B------:R-:W-:-:S03]  /*0570*/  ISETP.EQ.OR P0, PT, R11, R5, !P0 ;  /* 0x000000050b00720c */ /* 0x000fc60004702670 */
[----:B--2---:R0:W-:Y:S04]  /*0580*/  STG.E.64 desc[UR4][R6.64], R20 ;  /* 0x0000001406007986 */ /* 0x0041e8000c101b04 */
[----:B---3--:R0:W-:Y:S06]  /*0590*/  STG.E.64 desc[UR4][R18.64], R16 ;  /* 0x0000001012007986 */ /* 0x0081ec000c101b04 */
[----:B------:R-:W-:Y:S05]  /*05a0*/  @P0 EXIT ;  /* 0x000000000000094d */ /* 0x000fea0003800000 */
[----:B0-----:R-:W-:-:S05]  /*05b0*/  IADD3 R7, PT, PT, R10, R9, RZ ;  /* 0x000000090a077210 */ /* 0x001fca0007ffe0ff */
[----:B------:R-:W-:-:S04]  /*05c0*/  IMAD R7, R8, R0, R7 ;  /* 0x0000000008077224 */ /* 0x000fc800078e0207 */
[----:B------:R-:W-:-:S05]  /*05d0*/  IMAD.WIDE R6, R7, 0x8, R2 ;  /* 0x0000000807067825 */ /* 0x000fca00078e0202 */
[----:B------:R-:W2:Y:S01]  /*05e0*/  LDG.E.64 R12, desc[UR4][R6.64] ;  /* 0x00000004060c7981 */ /* 0x000ea2000c1e1b00 */
[----:B------:R-:W-:-:S05]  /*05f0*/  IADD3 R4, PT, PT, R11, R4, RZ ;  /* 0x000000040b047210 */ /* 0x000fca0007ffe0ff */
[-C--:B------:R-:W-:Y:S02]  /*0600*/  IMAD R9, R9, R0.reuse, R4 ;  /* 0x0000000009097224 */ /* 0x080fe400078e0204 */
[----:B------:R-:W-:Y:S02]  /*0610*/  IMAD R11, R4, R0, R5 ;  /* 0x00000000040b7224 */ /* 0x000fe400078e0205 */
[----:B------:R-:W-:-:S04]  /*0620*/  IMAD.WIDE R4, R9, 0x8, R2 ;  /* 0x0000000809047825 */ /* 0x000fc800078e0202 */
[----:B------:R-:W-:Y:S02]  /*0630*/  IMAD.WIDE R8, R11, 0x8, R2 ;  /* 0x000000080b087825 */ /* 0x000fe400078e0202 */
[----:B------:R-:W3:Y:S04]  /*0640*/  LDG.E.64 R2, desc[UR4][R4.64] ;  /* 0x0000000404027981 */ /* 0x000ee8000c1e1b00 */
[----:B--2---:R-:W-:Y:S04]  /*0650*/  STG.E.64 desc[UR4][R4.64], R12 ;  /* 0x0000000c04007986 */ /* 0x004fe8000c101b04 */
[----:B------:R-:W2:Y:S04]  /*0660*/  LDG.E.64 R10, desc[UR4][R8.64] ;  /* 0x00000004080a7981 */ /* 0x000ea8000c1e1b00 */
[----:B--2---:R-:W-:Y:S04]  /*0670*/  STG.E.64 desc[UR4][R6.64], R10 ;  /* 0x0000000a06007986 */ /* 0x004fe8000c101b04 */
[----:B---3--:R-:W-:Y:S01]  /*0680*/  STG.E.64 desc[UR4][R8.64], R2 ;  /* 0x0000000208007986 */ /* 0x008fe2000c101b04 */
[----:B------:R-:W-:Y:S05]  /*0690*/  EXIT ;  /* 0x000000000000794d */ /* 0x000fea0003800000 */
.L_x_0:
[----:B------:R-:W-:-:S00]  /*06a0*/  BRA `(.L_x_0) ;  /* 0xfffffffc00fc7947 */ /* 0x000fc0000383ffff */
[----:B------:R-:W-:-:S00]  /*06b0*/  NOP ;  /* 0x0000000000007918 */ /* 0x000fc00000000000 */
        /* <DEDUP_REMOVED lines=12> */
.L_x_11:


//--------------------- .text.trant3_1_kernel     --------------------------
	.section	.text.trant3_1_kernel,"ax",@progbits
	.align	128
        .global         trant3_1_kernel
        .type           trant3_1_kernel,@function
        .size           trant3_1_kernel,(.L_x_12 - trant3_1_kernel)
        .other          trant3_1_kernel,@"STO_CUDA_ENTRY STV_DEFAULT"
trant3_1_kernel:
.text.trant3_1_kernel:
        /* <DEDUP_REMOVED lines=19> */
[----:B0-----:R-:W-:Y:S01]  /*0130*/  VIADD R4, R6, 0xffffffe ;  /* 0x0ffffffe06047836 */ /* 0x001fe20000000000 */
[----:B------:R-:W-:-:S05]  /*0140*/  IABS R6, R2 ;  /* 0x0000000200067213 */ /* 0x000fca0000000000 */
        /* <DEDUP_REMOVED lines=8> */
[----:B------:R-:W-:Y:S01]  /*01d0*/  IMAD.HI.U32 R5, R5, R6, RZ ;  /* 0x0000000605057227 */ /* 0x000fe200078e00ff */
[----:B------:R-:W0:Y:S03]  /*01e0*/  I2F.RP R8, R4 ;  /* 0x0000000400087306 */ /* 0x000e260000209400 */
[----:B------:R-:W-:-:S05]  /*01f0*/  IMAD R6, R5, R9, R6 ;  /* 0x0000000905067224 */ /* 0x000fca00078e0206 */
[----:B------:R-:W-:Y:S01]  /*0200*/  ISETP.GT.U32.AND P2, PT, R7, R6, PT ;  /* 0x000000060700720c */ /* 0x000fe20003f44070 */
[----:B0-----:R-:W0:-:S12]  /*0210*/  MUFU.RCP R8, R8 ;  /* 0x0000000800087308 */ /* 0x001e180000001000 */
[----:B------:R-:W-:Y:S02]  /*0220*/  @!P2 IMAD.IADD R6, R6, 0x1, -R7 ;  /* 0x000000010606a824 */ /* 0x000fe400078e0a07 */
[----:B------:R-:W-:Y:S01]  /*0230*/  @!P2 VIADD R5, R5, 0x1 ;  /* 0x000000010505a836 */ /* 0x000fe20000000000 */
[----:B------:R-:W-:Y:S02]  /*0240*/  ISETP.NE.AND P2, PT, R3, RZ, PT ;  /* 0x000000ff0300720c */ /* 0x000fe40003f45270 */
[----:B------:R-:W-:Y:S02]  /*0250*/  ISETP.GE.U32.AND P0, PT, R6, R7, PT ;  /* 0x000000070600720c */ /* 0x000fe40003f06070 */
[----:B------:R-:W-:-:S04]  /*0260*/  LOP3.LUT R6, R2, R3, RZ, 0x3c, !PT ;  /* 0x0000000302067212 */ /* 0x000fc800078e3cff */
[----:B------:R-:W-:Y:S02]  /*0270*/  ISETP.GE.AND P1, PT, R6, RZ, PT ;  /* 0x000000ff0600720c */ /* 0x000fe40003f26270 */
[----:B0-----:R-:W-:-:S04]  /*0280*/  IADD3 R6, PT, PT, R8, 0xffffffe, RZ ;  /* 0x0ffffffe08067810 */ /* 0x001fc80007ffe0ff */
[----:B------:R0:W1:Y:S01]  /*0290*/  F2I.FTZ.U32.TRUNC.NTZ R7, R6 ;  /* 0x0000000600077305 */ /* 0x000062000021f000 */
[----:B------:R-:W-:-:S05]  /*02a0*/  @P0 VIADD R5, R5, 0x1 ;  /* 0x0000000105050836 */ /* 0x000fca0000000000 */
[----:B------:R-:W-:Y:S01]  /*02b0*/  MOV R9, R5 ;  /* 0x0000000500097202 */ /* 0x000fe20000000f00 */
[----:B0-----:R-:W-:-:S04]  /*02c0*/  IMAD.MOV.U32 R6, RZ, RZ, RZ ;  /* 0x000000ffff067224 */ /* 0x001fc800078e00ff */
[----:B------:R-:W-:Y:S01]  /*02d0*/  @!P1 IMAD.MOV R9, RZ, RZ, -R9 ;  /* 0x000000ffff099224 */ /* 0x000fe200078e0a09 */
[----:B------:R-:W-:Y:S01]  /*02e0*/  @!P2 LOP3.LUT R9, RZ, R3, RZ, 0x33, !PT ;  /* 0x00000003ff09a212 */ /* 0x000fe200078e33ff */
[----:B-1----:R-:W-:-:S03]  /*02f0*/  IMAD.MOV R13, RZ, RZ, -R7 ;  /* 0x000000ffff0d7224 */ /* 0x002fc600078e0a07 */
[----:B------:R-:W-:-:S05]  /*0300*/  IADD3 R5, PT, PT, -R9, RZ, RZ ;  /* 0x000000ff09057210 */ /* 0x000fca0007ffe1ff */
[----:B------:R-:W-:Y:S02]  /*0310*/  IMAD R11, R3, R5, R2 ;  /* 0x00000005030b7224 */ /* 0x000fe400078e0202 */
[----:B------:R-:W-:-:S03]  /*0320*/  IMAD R3, R13, R4, RZ ;  /* 0x000000040d037224 */ /* 0x000fc600078e02ff */
[----:B------:R-:W-:Y:S01]  /*0330*/  IABS R5, R11 ;  /* 0x0000000b00057213 */ /* 0x000fe20000000000 */
[----:B------:R-:W-:Y:S01]  /*0340*/  IMAD.HI.U32 R6, R7, R3, R6 ;  /* 0x0000000307067227 */ /* 0x000fe200078e0006 */
[----:B------:R-:W-:-:S05]  /*0350*/  LOP3.LUT R7, RZ, R0, RZ, 0x33, !PT ;  /* 0x00000000ff077212 */ /* 0x000fca00078e33ff */
[----:B------:R-:W-:-:S05]  /*0360*/  IMAD.HI.U32 R6, R6, R5, RZ ;  /* 0x0000000506067227 */ /* 0x000fca00078e00ff */
[----:B------:R-:W-:-:S05]  /*0370*/  IADD3 R2, PT, PT, -R6, RZ, RZ ;  /* 0x000000ff06027210 */ /* 0x000fca0007ffe1ff */
[----:B------:R-:W-:Y:S01]  /*0380*/  IMAD R5, R4, R2, R5 ;  /* 0x0000000204057224 */ /* 0x000fe200078e0205 */
[----:B------:R-:W-:-:S04]  /*0390*/  LOP3.LUT R2, R11, R0, RZ, 0x3c, !PT ;  /* 0x000000000b027212 */ /* 0x000fc800078e3cff */
[----:B------:R-:W-:Y:S02]  /*03a0*/  ISETP.GT.U32.AND P2, PT, R4, R5, PT ;  /* 0x000000050400720c */ /* 0x000fe40003f44070 */
[----:B------:R-:W-:-:S11]  /*03b0*/  ISETP.GE.AND P0, PT, R2, RZ, PT ;  /* 0x000000ff0200720c */ /* 0x000fd60003f06270 */
[----:B------:R-:W-:Y:S01]  /*03c0*/  @!P2 IMAD.IADD R5, R5, 0x1, -R4 ;  /* 0x000000010505a824 */ /* 0x000fe200078e0a04 */
[----:B------:R-:W-:-:S04]  /*03d0*/  @!P2 IADD3 R6, PT, PT, R6, 0x1, RZ ;  /* 0x000000010606a810 */ /* 0x000fc80007ffe0ff */
[----:B------:R-:W-:-:S13]  /*03e0*/  ISETP.GE.U32.AND P1, PT, R5, R4, PT ;  /* 0x000000040500720c */ /* 0x000fda0003f26070 */
[----:B------:R-:W-:Y:S01]  /*03f0*/  @P1 VIADD R6, R6, 0x1 ;  /* 0x0000000106061836 */ /* 0x000fe20000000000 */
[----:B------:R-:W-:-:S04]  /*0400*/  ISETP.NE.AND P1, PT, R0, RZ, PT ;  /* 0x000000ff0000720c */ /* 0x000fc80003f25270 */
[----:B------:R-:W-:-:S04]  /*0410*/  @!P0 IADD3 R6, PT, PT, -R6, RZ, RZ ;  /* 0x000000ff06068210 */ /* 0x000fc80007ffe1ff */
[----:B------:R-:W-:-:S04]  /*0420*/  SEL R6, R7, R6, !P1 ;  /* 0x0000000607067207 */ /* 0x000fc80004800000 */
[----:B------:R-:W-:-:S13]  /*0430*/  ISETP.GE.AND P0, PT, R9, R6, PT ;  /* 0x000000060900720c */ /* 0x000fda0003f06270 */
[----:B------:R-:W-:Y:S05]  /*0440*/  @P0 EXIT ;  /* 0x000000000000094d */ /* 0x000fea0003800000 */
[----:B------:R-:W-:Y:S01]  /*0450*/  ISETP.GE.AND P2, PT, R11, RZ, PT ;  /* 0x000000ff0b00720c */ /* 0x000fe20003f46270 */
[----:B------:R-:W0:Y:S01]  /*0460*/  LDC.64 R2, c[0x0][0x388] ;  /* 0x0000e200ff027b82 */ /* 0x000e220000000a00 */
[-C--:B------:R-:W-:Y:S01]  /*0470*/  ISETP.GT.U32.AND P0, PT, R4, R5.reuse, PT ;  /* 0x000000050400720c */ /* 0x080fe20003f04070 */
[----:B------:R-:W-:Y:S01]  /*0480*/  IMAD.IADD R4, R5, 0x1, -R4 ;  /* 0x0000000105047824 */ /* 0x000fe200078e0a04 */
[----:B------:R-:W1:Y:S04]  /*0490*/  LDCU.64 UR4, c[0x0][0x358] ;  /* 0x00006b00ff0477ac */ /* 0x000e680008000a00 */
[----:B------:R-:W-:Y:S01]  /*04a0*/  SEL R4, R4, R5, !P0 ;  /* 0x0000000504047207 */ /* 0x000fe20004000000 */
[----:B------:R-:W-:-:S04]  /*04b0*/  IMAD R5, R9, R0, RZ ;  /* 0x0000000009057224 */ /* 0x000fc800078e02ff */
[----:B------:R-:W-:-:S04]  /*04c0*/  @!P2 IADD3 R4, PT, PT, -R4, RZ, RZ ;  /* 0x000000ff0404a210 */ /* 0x000fc80007ffe1ff */
[----:B------:R-:W-:Y:S01]  /*04d0*/  SEL R4, R7, R4, !P1 ;  /* 0x0000000407047207 */ /* 0x000fe20004800000 */
[----:B------:R-:W-:-:S04]  /*04e0*/  IMAD R7, R6, R0, RZ ;  /* 0x0000000006077224 */ /* 0x000fc800078e02ff */
[C---:B------:R-:W-:Y:S01]  /*04f0*/  IMAD.IADD R6, R4.reuse, 0x1, R5 ;  /* 0x0000000104067824 */ /* 0x040fe200078e0205 */
[----:B------:R-:W-:-:S03]  /*0500*/  IADD3 R4, PT, PT, R4, R7, RZ ;  /* 0x0000000704047210 */ /* 0x000fc60007ffe0ff */
[-C--:B------:R-:W-:Y:S02]  /*0510*/  IMAD R7, R7, R0.reuse, R6 ;  /* 0x0000000007077224 */ /* 0x080fe400078e0206 */
[----:B------:R-:W-:Y:S02]  /*0520*/  IMAD R5, R5, R0, R4 ;  /* 0x0000000005057224 */ /* 0x000fe400078e0204 */
[----:B0-----:R-:W-:-:S04]  /*0530*/  IMAD.WIDE R6, R7, 0x8, R2 ;  /* 0x0000000807067825 */ /* 0x001fc800078e0202 */
[----:B------:R-:W-:Y:S01]  /*0540*/  IMAD.WIDE R2, R5, 0x8, R2 ;  /* 0x0000000805027825 */ /* 0x000fe200078e0202 */
[----:B-1----:R-:W2:Y:S04]  /*0550*/  LDG.E.64 R8, desc[UR4][R6.64] ;  /* 0x0000000406087981 */ /* 0x002ea8000c1e1b00 */
[----:B------:R-:W3:Y:S04]  /*0560*/  LDG.E.64 R4, desc[UR4][R2.64] ;  /* 0x0000000402047981 */ /* 0x000ee8000c1e1b00 */
[----:B--2---:R-:W-:Y:S04]  /*0570*/  STG.E.64 desc[UR4][R2.64], R8 ;  /* 0x0000000802007986 */ /* 0x004fe8000c101b04 */
[----:B---3--:R-:W-:Y:S01]  /*0580*/  STG.E.64 desc[UR4][R6.64], R4 ;  /* 0x0000000406007986 */ /* 0x008fe2000c101b04 */
[----:B------:R-:W-:Y:S05]  /*0590*/  EXIT ;  /* 0x000000000000794d */ /* 0x000fea0003800000 */
.L_x_1:
        /* <DEDUP_REMOVED lines=14> */
.L_x_12:


//--------------------- .text.expand_trsq_kernel  --------------------------
	.section	.text.expand_trsq_kernel,"ax",@progbits
	.align	128
        .global         expand_trsq_kernel
        .type           expand_trsq_kernel,@function
        .size           expand_trsq_kernel,(.L_x_13 - expand_trsq_kernel)
        .other          expand_trsq_kernel,@"STO_CUDA_ENTRY STV_DEFAULT"
expand_trsq_kernel:
.text.expand_trsq_kernel:
        /* <DEDUP_REMOVED lines=16> */
[-C--:B------:R-:W-:Y:S02]  /*0100*/  IABS R10, R3.reuse ;  /* 0x00000003000a7213 */ /* 0x080fe40000000000 */
[----:B------:R-:W-:Y:S02]  /*0110*/  IABS R11, R2 ;  /* 0x00000002000b7213 */ /* 0x000fe40000000000 */
[----:B------:R-:W0:Y:S01]  /*0120*/  I2F.RP R5, R10 ;  /* 0x0000000a00057306 */ /* 0x000e220000209400 */
[----:B------:R-:W-:Y:S02]  /*0130*/  IABS R4, R0 ;  /* 0x0000000000047213 */ /* 0x000fe40000000000 */
[----:B------:R-:W-:Y:S02]  /*0140*/  IABS R12, R3 ;  /* 0x00000003000c7213 */ /* 0x000fe40000000000 */
[----:B------:R-:W-:-:S03]  /*0150*/  ISETP.GE.AND P2, PT, R2, RZ, PT ;  /* 0x000000ff0200720c */ /* 0x000fc60003f46270 */
[----:B------:R-:W1:Y:S08]  /*0160*/  I2F.RP R8, R4 ;  /* 0x0000000400087306 */ /* 0x000e700000209400 */
[----:B0-----:R-:W0:Y:S08]  /*0170*/  MUFU.RCP R5, R5 ;  /* 0x0000000500057308 */ /* 0x001e300000001000 */
[----:B-1----:R-:W-:Y:S01]  /*0180*/  MUFU.RCP R8, R8 ;  /* 0x0000000800087308 */ /* 0x002fe20000001000 */
[----:B0-----:R-:W-:Y:S01]  /*0190*/  VIADD R6, R5, 0xffffffe ;  /* 0x0ffffffe05067836 */ /* 0x001fe20000000000 */
[----:B------:R-:W-:-:S06]  /*01a0*/  IADD3 R5, PT, PT, RZ, -R12, RZ ;  /* 0x8000000cff057210 */ /* 0x000fcc0007ffe0ff */
[----:B------:R0:W1:Y:S02]  /*01b0*/  F2I.FTZ.U32.TRUNC.NTZ R7, R6 ;  /* 0x0000000600077305 */ /* 0x000064000021f000 */
[----:B0-----:R-:W-:Y:S01]  /*01c0*/  IMAD.MOV.U32 R6, RZ, RZ, RZ ;  /* 0x000000ffff067224 */ /* 0x001fe200078e00ff */
[----:B-1----:R-:W-:-:S05]  /*01d0*/  IADD3 R9, PT, PT, RZ, -R7, RZ ;  /* 0x80000007ff097210 */ /* 0x002fca0007ffe0ff */
[----:B------:R-:W-:-:S04]  /*01e0*/  IMAD R9, R9, R10, RZ ;  /* 0x0000000a09097224 */ /* 0x000fc800078e02ff */
[----:B------:R-:W-:-:S04]  /*01f0*/  IMAD.HI.U32 R7, R7, R9, R6 ;  /* 0x0000000907077227 */ /* 0x000fc800078e0006 */
[----:B------:R-:W-:-:S04]  /*0200*/  IMAD.MOV.U32 R6, RZ, RZ, R11 ;  /* 0x000000ffff067224 */ /* 0x000fc800078e000b */
[----:B------:R-:W-:-:S04]  /*0210*/  IMAD.HI.U32 R7, R7, R6, RZ ;  /* 0x0000000607077227 */ /* 0x000fc800078e00ff */
[----:B------:R-:W-:Y:S02]  /*0220*/  IMAD R5, R7, R5, R6 ;  /* 0x0000000507057224 */ /* 0x000fe400078e0206 */
[----:B------:R-:W-:-:S03]  /*0230*/  VIADD R6, R8, 0xffffffe ;  /* 0x0ffffffe08067836 */ /* 0x000fc60000000000 */
[----:B------:R-:W-:Y:S01]  /*0240*/  ISETP.GT.U32.AND P0, PT, R10, R5, PT ;  /* 0x000000050a00720c */ /* 0x000fe20003f04070 */
[----:B------:R0:W1:Y:S02]  /*0250*/  F2I.FTZ.U32.TRUNC.NTZ R7, R6 ;  /* 0x0000000600077305 */ /* 0x000064000021f000 */
[----:B0-----:R-:W-:-:S10]  /*0260*/  HFMA2 R6, -RZ, RZ, 0, 0 ;  /* 0x00000000ff067431 */ /* 0x001fd400000001ff */
[----:B------:R-:W-:Y:S02]  /*0270*/  @!P0 IADD3 R5, PT, PT, R5, -R10, RZ ;  /* 0x8000000a05058210 */ /* 0x000fe40007ffe0ff */
[----:B------:R-:W-:Y:S02]  /*0280*/  ISETP.NE.AND P0, PT, R3, RZ, PT ;  /* 0x000000ff0300720c */ /* 0x000fe40003f05270 */
[----:B------:R-:W-:-:S13]  /*0290*/  ISETP.GT.U32.AND P1, PT, R10, R5, PT ;  /* 0x000000050a00720c */ /* 0x000fda0003f24070 */
[----:B------:R-:W-:-:S05]  /*02a0*/  @!P1 IADD3 R5, PT, PT, R5, -R10, RZ ;  /* 0x8000000a05059210 */ /* 0x000fca0007ffe0ff */
[----:B------:R-:W-:Y:S01]  /*02b0*/  IMAD.MOV.U32 R9, RZ, RZ, R5 ;  /* 0x000000ffff097224 */ /* 0x000fe200078e0005 */
[----:B-1----:R-:W-:-:S03]  /*02c0*/  IADD3 R5, PT, PT, RZ, -R7, RZ ;  /* 0x80000007ff057210 */ /* 0x002fc60007ffe0ff */
[----:B------:R-:W-:Y:S01]  /*02d0*/  @!P2 IMAD.MOV R9, RZ, RZ, -R9 ;  /* 0x000000ffff09a224 */ /* 0x000fe200078e0a09 */
[----:B------:R-:W-:Y:S01]  /*02e0*/  @!P0 LOP3.LUT R9, RZ, R3, RZ, 0x33, !PT ;  /* 0x00000003ff098212 */ /* 0x000fe200078e33ff */
[----:B------:R-:W-:-:S03]  /*02f0*/  IMAD R3, R5, R4, RZ ;  /* 0x0000000405037224 */ /* 0x000fc600078e02ff */
[----:B------:R-:W-:Y:S01]  /*0300*/  IABS R5, R9 ;  /* 0x0000000900057213 */ /* 0x000fe20000000000 */
[----:B------:R-:W-:-:S04]  /*0310*/  IMAD.HI.U32 R6, R7, R3, R6 ;  /* 0x0000000307067227 */ /* 0x000fc800078e0006 */
[----:B------:R-:W-:-:S04]  /*0320*/  IMAD.MOV.U32 R3, RZ, RZ, R5 ;  /* 0x000000ffff037224 */ /* 0x000fc800078e0005 */
        /* <DEDUP_REMOVED lines=10> */
[----:B------:R-:W-:-:S05]  /*03d0*/  @P0 VIADD R6, R6, 0x1 ;  /* 0x0000000106060836 */ /* 0x000fca0000000000 */
[----:B------:R-:W-:-:S05]  /*03e0*/  MOV R7, R6 ;  /* 0x0000000600077202 */ /* 0x000fca0000000f00 */
[----:B------:R-:W-:Y:S01]  /*03f0*/  @!P1 IMAD.MOV R7, RZ, RZ, -R7 ;  /* 0x000000ffff079224 */ /* 0x000fe200078e0a07 */
[----:B------:R-:W-:-:S04]  /*0400*/  @!P2 LOP3.LUT R7, RZ, R0, RZ, 0x33, !PT ;  /* 0x00000000ff07a212 */ /* 0x000fc800078e33ff */
[----:B------:R-:W-:-:S05]  /*0410*/  IADD3 R3, PT, PT, -R7, RZ, RZ ;  /* 0x000000ff07037210 */ /* 0x000fca0007ffe1ff */
[----:B------:R-:W-:-:S05]  /*0420*/  IMAD R8, R0, R3, R9 ;  /* 0x0000000300087224 */ /* 0x000fca00078e0209 */
[----:B------:R-:W-:-:S13]  /*0430*/  ISETP.GT.AND P0, PT, R7, R8, PT ;  /* 0x000000080700720c */ /* 0x000fda0003f04270 */
[----:B------:R-:W-:Y:S05]  /*0440*/  @P0 EXIT ;  /* 0x000000000000094d */ /* 0x000fea0003800000 */
[----:B------:R-:W0:Y:S01]  /*0450*/  LDC.64 R4, c[0x0][0x388] ;  /* 0x0000e200ff047b82 */ /* 0x000e220000000a00 */
[----:B------:R-:W1:Y:S01]  /*0460*/  LDCU.64 UR4, c[0x0][0x358] ;  /* 0x00006b00ff0477ac */ /* 0x000e620008000a00 */
[----:B------:R-:W-:Y:S02]  /*0470*/  IMAD R3, R8, R0, R7 ;  /* 0x0000000008037224 */ /* 0x000fe400078e0207 */
[----:B------:R-:W-:-:S05]  /*0480*/  IMAD.IADD R6, R2, 0x1, -R9 ;  /* 0x0000000102067824 */ /* 0x000fca00078e0a09 */
[----:B------:R-:W-:-:S05]  /*0490*/  IADD3 R3, PT, PT, R6, R3, RZ ;  /* 0x0000000306037210 */ /* 0x000fca0007ffe0ff */
[----:B0-----:R-:W-:-:S06]  /*04a0*/  IMAD.WIDE R2, R3, 0x8, R4 ;  /* 0x0000000803027825 */ /* 0x001fcc00078e0204 */
[----:B-1----:R-:W2:Y:S01]  /*04b0*/  LDG.E.64 R2, desc[UR4][R2.64] ;  /* 0x0000000402027981 */ /* 0x002ea2000c1e1b00 */
[----:B------:R-:W-:-:S04]  /*04c0*/  IMAD R7, R7, R0, R8 ;  /* 0x0000000007077224 */ /* 0x000fc800078e0208 */
[----:B------:R-:W-:-:S04]  /*04d0*/  IMAD.IADD R7, R6, 0x1, R7 ;  /* 0x0000000106077824 */ /* 0x000fc800078e0207 */
[----:B------:R-:W-:-:S05]  /*04e0*/  IMAD.WIDE R4, R7, 0x8, R4 ;  /* 0x0000000807047825 */ /* 0x000fca00078e0204 */
[----:B--2---:R-:W-:Y:S01]  /*04f0*/  STG.E.64 desc[UR4][R4.64], R2 ;  /* 0x0000000204007986 */ /* 0x004fe2000c101b04 */
[----:B------:R-:W-:Y:S05]  /*0500*/  EXIT ;  /* 0x000000000000794d */ /* 0x000fea0003800000 */
.L_x_2:
        /* <DEDUP_REMOVED lines=15> */
.L_x_13:


//--------------------- .text.expand_tr_kernel    --------------------------
	.section	.text.expand_tr_kernel,"ax",@progbits
	.align	128
        .global         expand_tr_kernel
        .type           expand_tr_kernel,@function
        .size           expand_tr_kernel,(.L_x_14 - expand_tr_kernel)
        .other          expand_tr_kernel,@"STO_CUDA_ENTRY STV_DEFAULT"
expand_tr_kernel:
.text.expand_tr_kernel:
[----:B------:R-:W-:Y:S08]  /*0000*/  LDC R1, c[0x0][0x37c] ;  /* 0x0000df00ff017b82 */ /* 0x000ff00000000800 */
[----:B------:R-:W0:Y:S02]  /*0010*/  LDC R27, c[0x0][0x380] ;  /* 0x0000e000ff1b7b82 */ /* 0x000e240000000800 */
[----:B0-----:R-:W-:-:S13]  /*0020*/  ISETP.GE.AND P0, PT, R27, 0x1, PT ;  /* 0x000000011b00780c */ /* 0x001fda0003f06270 */
[----:B------:R-:W-:Y:S05]  /*0030*/  @!P0 EXIT ;  /* 0x000000000000894d */ /* 0x000fea0003800000 */
[----:B------:R-:W0:Y:S01]  /*0040*/  LDCU.64 UR4, c[0x0][0x388] ;  /* 0x00007100ff0477ac */ /* 0x000e220008000a00 */
[----:B------:R-:W1:Y:S01]  /*0050*/  LDC R0, c[0x0][0x380] ;  /* 0x0000e000ff007b82 */ /* 0x000e620000000800 */
[----:B------:R-:W-:Y:S01]  /*0060*/  IMAD R2, R27, R27, R27 ;  /* 0x0000001b1b027224 */ /* 0x000fe200078e021b */
[----:B------:R-:W2:Y:S04]  /*0070*/  LDCU.64 UR6, c[0x0][0x358] ;  /* 0x00006b00ff0677ac */ /* 0x000ea80008000a00 */
[----:B------:R-:W-:-:S04]  /*0080*/  LEA.HI R2, R2, R2, RZ, 0x1 ;  /* 0x0000000202027211 */ /* 0x000fc800078f08ff */
[----:B------:R-:W-:-:S05]  /*0090*/  SHF.R.S32.HI R2, RZ, 0x1, R2 ;  /* 0x00000001ff027819 */ /* 0x000fca0000011402 */
[----:B------:R-:W-:Y:S01]  /*00a0*/  IMAD R27, R2, R27, -0x1 ;  /* 0xffffffff021b7424 */ /* 0x000fe200078e021b */
[----:B0-----:R-:W-:-:S04]  /*00b0*/  UIADD3 UR4, UP0, UPT, UR4, -0x38, URZ ;  /* 0xffffffc804047890 */ /* 0x001fc8000ff1e0ff */
[----:B------:R-:W-:Y:S02]  /*00c0*/  UIADD3.X UR5, UPT, UPT, UR5, -0x1, URZ, UP0, !UPT ;  /* 0xffffffff05057890 */ /* 0x000fe400087fe4ff */
[----:B------:R-:W-:-:S04]  /*00d0*/  IMAD.U32 R12, RZ, RZ, UR4 ;  /* 0x00000004ff0c7e24 */ /* 0x000fc8000f8e00ff */
[----:B--2---:R-:W-:-:S07]  /*00e0*/  IMAD.U32 R13, RZ, RZ, UR5 ;  /* 0x00000005ff0d7e24 */ /* 0x004fce000f8e00ff */
.L_x_8:
[----:B0-----:R-:W0:Y:S01]  /*00f0*/  LDC R3, c[0x0][0x380] ;  /* 0x0000e000ff037b82 */ /* 0x001e220000000800 */
[----:B-1----:R-:W-:Y:S01]  /*0100*/  IADD3 R4, PT, PT, R0, -0x1, RZ ;  /* 0xffffffff00047810 */ /* 0x002fe20007ffe0ff */
[----:B------:R-:W-:Y:S01]  /*0110*/  IMAD.MOV.U32 R5, RZ, RZ, R0 ;  /* 0x000000ffff057224 */ /* 0x000fe200078e0000 */
[----:B------:R-:W-:Y:S01]  /*0120*/  PRMT R6, RZ, 0x7610, R6 ;  /* 0x00007610ff067816 */ /* 0x000fe20000000006 */
[----:B------:R-:W-:Y:S01]  /*0130*/  UMOV UR4, URZ ;  /* 0x000000ff00047c82 */ /* 0x000fe20008000000 */
[----:B------:R-:W-:Y:S01]  /*0140*/  PRMT R7, RZ, 0x7610, R7 ;  /* 0x00007610ff077816 */ /* 0x000fe20000000007 */
[----:B--234-:R-:W-:-:S07]  /*0150*/  IMAD.MOV.U32 R0, RZ, RZ, R4 ;  /* 0x000000ffff007224 */ /* 0x01cfce00078e0004 */
.L_x_7:
[----:B-1234-:R-:W1:Y:S01]  /*0160*/  LDC R8, c[0x0][0x380] ;  /* 0x0000e000ff087b82 */ /* 0x01ee620000000800 */
[----:B------:R-:W-:Y:S01]  /*0170*/  ULOP3.LUT UR5, URZ, UR4, URZ, 0x33, !UPT ;  /* 0x00000004ff057292 */ /* 0x000fe2000f8e33ff */
[----:B0-----:R-:W-:-:S05]  /*0180*/  VIADD R23, R3, 0xffffffff ;  /* 0xffffffff03177836 */ /* 0x001fca0000000000 */
[----:B-1----:R-:W-:-:S04]  /*0190*/  IADD3 R2, PT, PT, R8, UR5, RZ ;  /* 0x0000000508027c10 */ /* 0x002fc8000fffe0ff */
[----:B------:R-:W-:-:S05]  /*01a0*/  VIMNMX R9, PT, PT, RZ, R2, PT ;  /* 0x00000002ff097248 */ /* 0x000fca0003fe0100 */
[----:B------:R-:W-:Y:S01]  /*01b0*/  IMAD.IADD R11, R2, 0x1, -R9 ;  /* 0x00000001020b7824 */ /* 0x000fe200078e0a09 */
[C---:B------:R-:W-:Y:S01]  /*01c0*/  IADD3 R2, PT, PT, R9.reuse, R6, RZ ;  /* 0x0000000609027210 */ /* 0x040fe20007ffe0ff */
[----:B------:R-:W-:Y:S02]  /*01d0*/  IMAD.IADD R10, R9, 0x1, R7 ;  /* 0x00000001090a7824 */ /* 0x000fe400078e0207 */
[----:B------:R-:W-:Y:S01]  /*01e0*/  IMAD.IADD R9, R3, 0x1, -R9 ;  /* 0x0000000103097824 */ /* 0x000fe200078e0a09 */
[----:B------:R-:W-:Y:S01]  /*01f0*/  ISETP.GE.U32.AND P0, PT, R11, 0xf, PT ;  /* 0x0000000f0b00780c */ /* 0x000fe20003f06070 */
[----:B------:R-:W-:Y:S01]  /*0200*/  IMAD.MOV R10, RZ, RZ, -R10 ;  /* 0x000000ffff0a7224 */ /* 0x000fe200078e0a0a */
[----:B------:R-:W-:Y:S01]  /*0210*/  IADD3 R2, PT, PT, RZ, -R2, RZ ;  /* 0x80000002ff027210 */ /* 0x000fe20007ffe0ff */
[----:B------:R-:W-:-:S03]  /*0220*/  IMAD R11, R4, R8, R23 ;  /* 0x00000008040b7224 */ /* 0x000fc600078e0217 */
[----:B------:R-:W-:Y:S01]  /*0230*/  PRMT R25, R10, 0x7710, RZ ;  /* 0x000077100a197816 */ /* 0x000fe200000000ff */
[----:B------:R-:W-:Y:S01]  /*0240*/  IMAD.MOV.U32 R10, RZ, RZ, R3 ;  /* 0x000000ffff0a7224 */ /* 0x000fe200078e0003 */
[----:B------:R-:W-:Y:S01]  /*0250*/  PRMT R15, R2, 0x7710, RZ ;  /* 0x00007710020f7816 */ /* 0x000fe200000000ff */
[----:B------:R-:W-:Y:S01]  /*0260*/  IMAD.MOV.U32 R3, RZ, RZ, R23 ;  /* 0x000000ffff037224 */ /* 0x000fe200078e0017 */
[----:B------:R-:W-:-:S03]  /*0270*/  IADD3 R25, PT, PT, R25, R8, RZ ;  /* 0x0000000819197210 */ /* 0x000fc60007ffe0ff */
[----:B------:R-:W-:Y:S01]  /*0280*/  IMAD.IADD R24, R15, 0x1, R8 ;  /* 0x000000010f187824 */ /* 0x000fe200078e0208 */
[----:B------:R-:W-:Y:S01]  /*0290*/  LOP3.LUT R25, R25, 0xf, RZ, 0xc0, !PT ;  /* 0x0000000f19197812 */ /* 0x000fe200078ec0ff */
[----:B------:R-:W-:Y:S06]  /*02a0*/  @!P0 BRA `(.L_x_3) ;  /* 0x0000000000b48947 */ /* 0x000fec0003800000 */
[----:B------:R-:W-:Y:S01]  /*02b0*/  LOP3.LUT R28, R9, 0xfffffff0, RZ, 0xc0, !PT ;  /* 0xfffffff0091c7812 */ /* 0x000fe200078ec0ff */
[----:B------:R-:W-:Y:S01]  /*02c0*/  IMAD R2, R11, R8, R3 ;  /* 0x000000080b027224 */ /* 0x000fe200078e0203 */
[----:B------:R-:W-:-:S03]  /*02d0*/  MOV R26, R10 ;  /* 0x0000000a001a7202 */ /* 0x000fc60000000f00 */
[----:B------:R-:W-:-:S07]  /*02e0*/  IMAD.MOV R28, RZ, RZ, -R28 ;  /* 0x000000ffff1c7224 */ /* 0x000fce00078e0a1c */
.L_x_4:
[----:B------:R-:W-:-:S05]  /*02f0*/  IMAD.WIDE R16, R27, 0x8, R12 ;  /* 0x000000081b107825 */ /* 0x000fca00078e020c */
[----:B------:R-:W2:Y:S01]  /*0300*/  LDG.E.64 R18, desc[UR6][R16.64+0x38] ;  /* 0x0000380610127981 */ /* 0x000ea2000c1e1b00 */
[----:B0-----:R-:W-:-:S05]  /*0310*/  IMAD.WIDE R14, R2, 0x8, R12 ;  /* 0x00000008020e7825 */ /* 0x001fca00078e020c */
[----:B--2---:R-:W-:Y:S04]  /*0320*/  STG.E.64 desc[UR6][R14.64+0x38], R18 ;  /* 0x000038120e007986 */ /* 0x004fe8000c101b06 */
[----:B------:R-:W2:Y:S04]  /*0330*/  LDG.E.64 R20, desc[UR6][R16.64+0x30] ;  /* 0x0000300610147981 */ /* 0x000ea8000c1e1b00 */
[----:B--2---:R-:W-:Y:S04]  /*0340*/  STG.E.64 desc[UR6][R14.64+0x30], R20 ;  /* 0x000030140e007986 */ /* 0x004fe8000c101b06 */
[----:B------:R-:W2:Y:S04]  /*0350*/  LDG.E.64 R22, desc[UR6][R16.64+0x28] ;  /* 0x0000280610167981 */ /* 0x000ea8000c1e1b00 */
[----:B--2---:R0:W-:Y:S04]  /*0360*/  STG.E.64 desc[UR6][R14.64+0x28], R22 ;  /* 0x000028160e007986 */ /* 0x0041e8000c101b06 */
[----:B0-----:R-:W2:Y:S04]  /*0370*/  LDG.E.64 R22, desc[UR6][R16.64+0x20] ;  /* 0x0000200610167981 */ /* 0x001ea8000c1e1b00 */
        /* <DEDUP_REMOVED lines=21> */
[----:B------:R-:W2:Y:S01]  /*04d0*/  LDG.E.64 R22, desc[UR6][R16.64+-0x38] ;  /* 0xffffc80610167981 */ /* 0x000ea2000c1e1b00 */
[----:B------:R-:W-:-:S05]  /*04e0*/  VIADD R28, R28, 0x10 ;  /* 0x000000101c1c7836 */ /* 0x000fca0000000000 */
[----:B------:R-:W-:Y:S01]  /*04f0*/  ISETP.NE.AND P0, PT, R28, RZ, PT ;  /* 0x000000ff1c00720c */ /* 0x000fe20003f05270 */
[----:B--2---:R0:W-:Y:S04]  /*0500*/  STG.E.64 desc[UR6][R14.64+-0x38], R22 ;  /* 0xffffc8160e007986 */ /* 0x0041e8000c101b06 */
[----:B0-----:R-:W2:Y:S01]  /*0510*/  LDG.E.64 R22, desc[UR6][R16.64+-0x40] ;  /* 0xffffc00610167981 */ /* 0x001ea2000c1e1b00 */
[----:B------:R-:W-:Y:S01]  /*0520*/  IADD3 R26, PT, PT, R26, -0x10, RZ ;  /* 0xfffffff01a1a7810 */ /* 0x000fe20007ffe0ff */
[----:B------:R-:W-:Y:S01]  /*0530*/  VIADD R27, R27, 0xfffffff0 ;  /* 0xfffffff01b1b7836 */ /* 0x000fe20000000000 */
[----:B------:R-:W-:Y:S01]  /*0540*/  IADD3 R2, PT, PT, R2, -0x10, RZ ;  /* 0xfffffff002027810 */ /* 0x000fe20007ffe0ff */
[----:B--2---:R0:W-:Y:S04]  /*0550*/  STG.E.64 desc[UR6][R14.64+-0x40], R22 ;  /* 0xffffc0160e007986 */ /* 0x0041e8000c101b06 */
[----:B------:R-:W-:Y:S05]  /*0560*/  @P0 BRA `(.L_x_4) ;  /* 0xfffffffc00600947 */ /* 0x000fea000383ffff */
[----:B0-----:R-:W-:-:S07]  /*0570*/  VIADD R23, R26, 0xffffffff ;  /* 0xffffffff1a177836 */ /* 0x001fce0000000000 */
.L_x_3:
[----:B------:R-:W-:-:S13]  /*0580*/  LOP3.LUT P0, RZ, R9, 0xf, RZ, 0xc0, !PT ;  /* 0x0000000f09ff7812 */ /* 0x000fda000780c0ff */
[----:B------:R-:W-:Y:S05]  /*0590*/  @!P0 BRA `(.L_x_5) ;  /* 0x00000004000c8947 */ /* 0x000fea0003800000 */
[C---:B------:R-:W-:Y:S02]  /*05a0*/  IADD3 R2, PT, PT, R25.reuse, -0x1, RZ ;  /* 0xffffffff19027810 */ /* 0x040fe40007ffe0ff */
[----:B------:R-:W-:Y:S02]  /*05b0*/  LOP3.LUT P1, RZ, R25, 0x7, RZ, 0xc0, !PT ;  /* 0x0000000719ff7812 */ /* 0x000fe4000782c0ff */
[----:B------:R-:W-:-:S13]  /*05c0*/  ISETP.GE.U32.AND P0, PT, R2, 0x7, PT ;  /* 0x000000070200780c */ /* 0x000fda0003f06070 */
[----:B------:R-:W-:Y:S05]  /*05d0*/  @!P0 BRA `(.L_x_6) ;  /* 0x0000000000588947 */ /* 0x000fea0003800000 */
[----:B------:R-:W0:Y:S02]  /*05e0*/  LDC.64 R14, c[0x0][0x388] ;  /* 0x0000e200ff0e7b82 */ /* 0x000e240000000a00 */
[----:B0-----:R-:W-:-:S05]  /*05f0*/  IMAD.WIDE R18, R27, 0x8, R14 ;  /* 0x000000081b127825 */ /* 0x001fca00078e020e */
[----:B------:R-:W2:Y:S01]  /*0600*/  LDG.E.64 R16, desc[UR6][R18.64] ;  /* 0x0000000612107981 */ /* 0x000ea2000c1e1b00 */
[----:B------:R-:W-:-:S04]  /*0610*/  IMAD R9, R11, R8, R23 ;  /* 0x000000080b097224 */ /* 0x000fc800078e0217 */
[----:B------:R-:W-:-:S05]  /*0620*/  IMAD.WIDE R14, R9, 0x8, R14 ;  /* 0x00000008090e7825 */ /* 0x000fca00078e020e */
[----:B--2---:R0:W-:Y:S04]  /*0630*/  STG.E.64 desc[UR6][R14.64], R16 ;  /* 0x000000100e007986 */ /* 0x0041e8000c101b06 */
[----:B0-----:R-:W2:Y:S04]  /*0640*/  LDG.E.64 R16, desc[UR6][R18.64+-0x8] ;  /* 0xfffff80612107981 */ /* 0x001ea8000c1e1b00 */
[----:B--2---:R-:W-:Y:S04]  /*0650*/  STG.E.64 desc[UR6][R14.64+-0x8], R16 ;  /* 0xfffff8100e007986 */ /* 0x004fe8000c101b06 */
[----:B------:R-:W2:Y:S04]  /*0660*/  LDG.E.64 R28, desc[UR6][R18.64+-0x10] ;  /* 0xfffff006121c7981 */ /* 0x000ea8000c1e1b00 */
[----:B--2---:R0:W-:Y:S04]  /*0670*/  STG.E.64 desc[UR6][R14.64+-0x10], R28 ;  /* 0xfffff01c0e007986 */ /* 0x0041e8000c101b06 */
[----:B------:R-:W2:Y:S04]  /*0680*/  LDG.E.64 R20, desc[UR6][R18.64+-0x18] ;  /* 0xffffe80612147981 */ /* 0x000ea8000c1e1b00 */
[----:B--2---:R1:W-:Y:S04]  /*0690*/  STG.E.64 desc[UR6][R14.64+-0x18], R20 ;  /* 0xffffe8140e007986 */ /* 0x0043e8000c101b06 */
[----:B0-----:R-:W2:Y:S04]  /*06a0*/  LDG.E.64 R28, desc[UR6][R18.64+-0x20] ;  /* 0xffffe006121c7981 */ /* 0x001ea8000c1e1b00 */
[----:B--2---:R-:W-:Y:S04]  /*06b0*/  STG.E.64 desc[UR6][R14.64+-0x20], R28 ;  /* 0xffffe01c0e007986 */ /* 0x004fe8000c101b06 */
[----:B-1----:R-:W2:Y:S04]  /*06c0*/  LDG.E.64 R20, desc[UR6][R18.64+-0x28] ;  /* 0xffffd80612147981 */ /* 0x002ea8000c1e1b00 */
[----:B--2---:R-:W-:Y:S04]  /*06d0*/  STG.E.64 desc[UR6][R14.64+-0x28], R20 ;  /* 0xffffd8140e007986 */ /* 0x004fe8000c101b06 */
[----:B------:R-:W2:Y:S04]  /*06e0*/  LDG.E.64 R16, desc[UR6][R18.64+-0x30] ;  /* 0xffffd00612107981 */ /* 0x000ea8000c1e1b00 */
[----:B--2---:R0:W-:Y:S04]  /*06f0*/  STG.E.64 desc[UR6][R14.64+-0x30], R16 ;  /* 0xffffd0100e007986 */ /* 0x0041e8000c101b06 */
[----:B0-----:R-:W2:Y:S01]  /*0700*/  LDG.E.64 R16, desc[UR6][R18.64+-0x38] ;  /* 0xffffc80612107981 */ /* 0x001ea2000c1e1b00 */
[----:B------:R-:W-:Y:S01]  /*0710*/  VIADD R23, R23, 0xfffffff8 ;  /* 0xfffffff817177836 */ /* 0x000fe20000000000 */
[----:B------:R-:W-:-:S02]  /*0720*/  IADD3 R27, PT, PT, R27, -0x8, RZ ;  /* 0xfffffff81b1b7810 */ /* 0x000fc40007ffe0ff */
[----:B--2---:R0:W-:Y:S05]  /*0730*/  STG.E.64 desc[UR6][R14.64+-0x38], R16 ;  /* 0xffffc8100e007986 */ /* 0x0041ea000c101b06 */
.L_x_6:
[----:B------:R-:W-:Y:S05]  /*0740*/  @!P1 BRA `(.L_x_5) ;  /* 0x0000000000a09947 */ /* 0x000fea0003800000 */
[----:B------:R-:W-:-:S04]  /*0750*/  LOP3.LUT R2, R24, 0xffff, RZ, 0xc0, !PT ;  /* 0x0000ffff18027812 */ /* 0x000fc800078ec0ff */
[----:B------:R-:W-:-:S05]  /*0760*/  LOP3.LUT R9, R2, 0x7, RZ, 0xc0, !PT ;  /* 0x0000000702097812 */ /* 0x000fca00078ec0ff */
[----:B------:R-:W-:-:S05]  /*0770*/  VIADD R9, R9, 0xffffffff ;  /* 0xffffffff09097836 */ /* 0x000fca0000000000 */
[----:B------:R-:W-:-:S13]  /*0780*/  ISETP.GE.U32.AND P0, PT, R9, 0x3, PT ;  /* 0x000000030900780c */ /* 0x000fda0003f06070 */
[----:B0-----:R-:W0:Y:S02]  /*0790*/  @P0 LDC.64 R16, c[0x0][0x388] ;  /* 0x0000e200ff100b82 */ /* 0x001e240000000a00 */
[----:B0-----:R-:W-:-:S05]  /*07a0*/  @P0 IMAD.WIDE R14, R27, 0x8, R16 ;  /* 0x000000081b0e0825 */ /* 0x001fca00078e0210 */
[----:B------:R-:W2:Y:S01]  /*07b0*/  @P0 LDG.E.64 R18, desc[UR6][R14.64] ;  /* 0x000000060e120981 */ /* 0x000ea2000c1e1b00 */
[----:B------:R-:W-:-:S04]  /*07c0*/  @P0 IMAD R9, R11, R8, R23 ;  /* 0x000000080b090224 */ /* 0x000fc800078e0217 */
[----:B------:R-:W-:-:S05]  /*07d0*/  @P0 IMAD.WIDE R16, R9, 0x8, R16 ;  /* 0x0000000809100825 */ /* 0x000fca00078e0210 */
[----:B--2---:R1:W-:Y:S04]  /*07e0*/  @P0 STG.E.64 desc[UR6][R16.64], R18 ;  /* 0x0000001210000986 */ /* 0x0043e8000c101b06 */
[----:B------:R-:W2:Y:S04]  /*07f0*/  @P0 LDG.E.64 R24, desc[UR6][R14.64+-0x8] ;  /* 0xfffff8060e180981 */ /* 0x000ea8000c1e1b00 */
[----:B--2---:R1:W-:Y:S04]  /*0800*/  @P0 STG.E.64 desc[UR6][R16.64+-0x8], R24 ;  /* 0xfffff81810000986 */ /* 0x0043e8000c101b06 */
[----:B------:R-:W2:Y:S01]  /*0810*/  @P0 LDG.E.64 R20, desc[UR6][R14.64+-0x10] ;  /* 0xfffff0060e140981 */ /* 0x000ea2000c1e1b00 */
[----:B------:R-:W-:-:S04]  /*0820*/  LOP3.LUT R22, R2, 0x3, RZ, 0xc0, !PT ;  /* 0x0000000302167812 */ /* 0x000fc800078ec0ff */
[----:B------:R-:W-:Y:S01]  /*0830*/  ISETP.NE.AND P1, PT, R22, RZ, PT ;  /* 0x000000ff1600720c */ /* 0x000fe20003f25270 */
[----:B--2---:R1:W-:Y:S04]  /*0840*/  @P0 STG.E.64 desc[UR6][R16.64+-0x10], R20 ;  /* 0xfffff01410000986 */ /* 0x0043e8000c101b06 */
[----:B------:R-:W2:Y:S01]  /*0850*/  @P0 LDG.E.64 R28, desc[UR6][R14.64+-0x18] ;  /* 0xffffe8060e1c0981 */ /* 0x000ea2000c1e1b00 */
[----:B------:R-:W-:Y:S01]  /*0860*/  MOV R2, R27 ;  /* 0x0000001b00027202 */ /* 0x000fe20000000f00 */
[----:B------:R-:W-:Y:S01]  /*0870*/  @P0 VIADD R27, R27, 0xfffffffc ;  /* 0xfffffffc1b1b0836 */ /* 0x000fe20000000000 */
[----:B------:R-:W-:-:S03]  /*0880*/  @P0 IADD3 R23, PT, PT, R23, -0x4, RZ ;  /* 0xfffffffc17170810 */ /* 0x000fc60007ffe0ff */
[----:B------:R-:W-:Y:S01]  /*0890*/  @P0 IMAD.MOV.U32 R2, RZ, RZ, R27 ;  /* 0x000000ffff020224 */ /* 0x000fe200078e001b */
[----:B--2---:R1:W-:Y:S01]  /*08a0*/  @P0 STG.E.64 desc[UR6][R16.64+-0x18], R28 ;  /* 0xffffe81c10000986 */ /* 0x0043e2000c101b06 */
[----:B------:R-:W-:Y:S05]  /*08b0*/  @!P1 BRA `(.L_x_5) ;  /* 0x0000000000449947 */ /* 0x000fea0003800000 */
[----:B-1----:R-:W0:Y:S02]  /*08c0*/  LDC.64 R18, c[0x0][0x388] ;  /* 0x0000e200ff127b82 */ /* 0x002e240000000a00 */
[----:B0-----:R-:W-:-:S05]  /*08d0*/  IMAD.WIDE R14, R2, 0x8, R18 ;  /* 0x00000008020e7825 */ /* 0x001fca00078e0212 */
[----:B------:R-:W2:Y:S01]  /*08e0*/  LDG.E.64 R16, desc[UR6][R14.64] ;  /* 0x000000060e107981 */ /* 0x000ea2000c1e1b00 */
[----:B------:R-:W-:Y:S01]  /*08f0*/  ISETP.NE.AND P0, PT, R22, 0x1, PT ;  /* 0x000000011600780c */ /* 0x000fe20003f05270 */
[----:B------:R-:W-:Y:S01]  /*0900*/  IMAD R9, R11, R8, R23 ;  /* 0x000000080b097224 */ /* 0x000fe200078e0217 */
[----:B------:R-:W-:-:S03]  /*0910*/  IADD3 R27, PT, PT, R2, -0x1, RZ ;  /* 0xffffffff021b7810 */ /* 0x000fc60007ffe0ff */
[----:B------:R-:W-:-:S05]  /*0920*/  IMAD.WIDE R8, R9, 0x8, R18 ;  /* 0x0000000809087825 */ /* 0x000fca00078e0212 */
[----:B--2---:R2:W-:Y:S03]  /*0930*/  STG.E.64 desc[UR6][R8.64], R16 ;  /* 0x0000001008007986 */ /* 0x0045e6000c101b06 */
[----:B------:R-:W-:Y:S05]  /*0940*/  @!P0 BRA `(.L_x_5) ;  /* 0x0000000000208947 */ /* 0x000fea0003800000 */
[----:B--2---:R-:W2:Y:S01]  /*0950*/  LDG.E.64 R16, desc[UR6][R14.64+-0x8] ;  /* 0xfffff8060e107981 */ /* 0x004ea2000c1e1b00 */
[----:B------:R-:W-:Y:S01]  /*0960*/  ISETP.NE.AND P0, PT, R22, 0x2, PT ;  /* 0x000000021600780c */ /* 0x000fe20003f05270 */
[----:B------:R-:W-:Y:S02]  /*0970*/  VIADD R27, R2, 0xfffffffe ;  /* 0xfffffffe021b7836 */ /* 0x000fe40000000000 */
[----:B--2---:R3:W-:Y:S10]  /*0980*/  STG.E.64 desc[UR6][R8.64+-0x8], R16 ;  /* 0xfffff81008007986 */ /* 0x0047f4000c101b06 */
[----:B------:R-:W-:Y:S05]  /*0990*/  @!P0 BRA `(.L_x_5) ;  /* 0x00000000000c8947 */ /* 0x000fea0003800000 */
[----:B------:R-:W2:Y:S01]  /*09a0*/  LDG.E.64 R14, desc[UR6][R14.64+-0x10] ;  /* 0xfffff0060e0e7981 */ /* 0x000ea2000c1e1b00 */
[----:B------:R-:W-:-:S03]  /*09b0*/  IADD3 R27, PT, PT, R2, -0x3, RZ ;  /* 0xfffffffd021b7810 */ /* 0x000fc60007ffe0ff */
[----:B--2---:R4:W-:Y:S04]  /*09c0*/  STG.E.64 desc[UR6][R8.64+-0x10], R14 ;  /* 0xfffff00e08007986 */ /* 0x0049e8000c101b06 */
.L_x_5:
[----:B------:R-:W-:Y:S01]  /*09d0*/  ISETP.GE.AND P0, PT, R10, 0x2, PT ;  /* 0x000000020a00780c */ /* 0x000fe20003f06270 */
[----:B------:R-:W-:Y:S01]  /*09e0*/  UIADD3 UR4, UPT, UPT, UR4, 0x1, URZ ;  /* 0x0000000104047890 */ /* 0x000fe2000fffe0ff */
[----:B------:R-:W-:Y:S01]  /*09f0*/  VIADD R7, R7, 0x1 ;  /* 0x0000000107077836 */ /* 0x000fe20000000000 */
[----:B------:R-:W-:-:S10]  /*0a00*/  IADD3 R6, PT, PT, R6, 0x1, RZ ;  /* 0x0000000106067810 */ /* 0x000fd40007ffe0ff */
[----:B------:R-:W-:Y:S05]  /*0a10*/  @P0 BRA `(.L_x_7) ;  /* 0xfffffff400d00947 */ /* 0x000fea000383ffff */
[----:B------:R-:W-:-:S13]  /*0a20*/  ISETP.GE.AND P0, PT, R5, 0x2, PT ;  /* 0x000000020500780c */ /* 0x000fda0003f06270 */
[----:B------:R-:W-:Y:S05]  /*0a30*/  @!P0 EXIT ;  /* 0x000000000000894d */ /* 0x000fea0003800000 */
[----:B------:R-:W-:Y:S05]  /*0a40*/  BRA `(.L_x_8) ;  /* 0xfffffff400a87947 */ /* 0x000fea000383ffff */
.L_x_9:
        /* <DEDUP_REMOVED lines=11> */
.L_x_14:


//--------------------- .text.exp_trsq_kernel     --------------------------
	.section	.text.exp_trsq_kernel,"ax",@progbits
	.align	128
        .global         exp_trsq_kernel
        .type           exp_trsq_kernel,@function
        .size           exp_trsq_kernel,(.L_x_15 - exp_trsq_kernel)
        .other          exp_trsq_kernel,@"STO_CUDA_ENTRY STV_DEFAULT"
exp_trsq_kernel:
.text.exp_trsq_kernel:
        /* <DEDUP_REMOVED lines=16> */
[-C--:B------:R-:W-:Y:S01]  /*0100*/  IABS R9, R5.reuse ;  /* 0x0000000500097213 */ /* 0x080fe20000000000 */
[----:B------:R-:W0:Y:S01]  /*0110*/  LDCU.64 UR4, c[0x0][0x358] ;  /* 0x00006b00ff0477ac */ /* 0x000e220008000a00 */
[----:B------:R-:W-:Y:S02]  /*0120*/  IABS R8, R5 ;  /* 0x0000000500087213 */ /* 0x000fe40000000000 */
[----:B------:R-:W1:Y:S08]  /*0130*/  I2F.RP R3, R9 ;  /* 0x0000000900037306 */ /* 0x000e700000209400 */
[----:B-1----:R-:W1:Y:S02]  /*0140*/  MUFU.RCP R3, R3 ;  /* 0x0000000300037308 */ /* 0x002e640000001000 */
[----:B-1----:R-:W-:-:S06]  /*0150*/  VIADD R6, R3, 0xffffffe ;  /* 0x0ffffffe03067836 */ /* 0x002fcc0000000000 */
[----:B------:R1:W2:Y:S02]  /*0160*/  F2I.FTZ.U32.TRUNC.NTZ R7, R6 ;  /* 0x0000000600077305 */ /* 0x0002a4000021f000 */
[----:B-1----:R-:W-:Y:S02]  /*0170*/  HFMA2 R6, -RZ, RZ, 0, 0 ;  /* 0x00000000ff067431 */ /* 0x002fe400000001ff */
[----:B--2---:R-:W-:-:S04]  /*0180*/  IMAD.MOV R4, RZ, RZ, -R7 ;  /* 0x000000ffff047224 */ /* 0x004fc800078e0a07 */
[----:B------:R-:W-:Y:S01]  /*0190*/  IMAD R11, R4, R9, RZ ;  /* 0x00000009040b7224 */ /* 0x000fe200078e02ff */
[----:B------:R-:W-:-:S03]  /*01a0*/  IABS R4, R2 ;  /* 0x0000000200047213 */ /* 0x000fc60000000000 */
[----:B------:R-:W-:Y:S01]  /*01b0*/  IMAD.HI.U32 R7, R7, R11, R6 ;  /* 0x0000000b07077227 */ /* 0x000fe200078e0006 */
[----:B------:R-:W-:-:S03]  /*01c0*/  IABS R11, R0 ;  /* 0x00000000000b7213 */ /* 0x000fc60000000000 */
[----:B------:R-:W-:Y:S02]  /*01d0*/  IMAD.MOV R6, RZ, RZ, -R8 ;  /* 0x000000ffff067224 */ /* 0x000fe400078e0a08 */
[----:B------:R-:W-:Y:S01]  /*01e0*/  IMAD.HI.U32 R3, R7, R4, RZ ;  /* 0x0000000407037227 */ /* 0x000fe200078e00ff */
[----:B------:R-:W1:Y:S03]  /*01f0*/  I2F.RP R8, R11 ;  /* 0x0000000b00087306 */ /* 0x000e660000209400 */
[----:B------:R-:W-:-:S05]  /*0200*/  IMAD R4, R3, R6, R4 ;  /* 0x0000000603047224 */ /* 0x000fca00078e0204 */
[----:B------:R-:W-:Y:S01]  /*0210*/  ISETP.GT.U32.AND P2, PT, R9, R4, PT ;  /* 0x000000040900720c */ /* 0x000fe20003f44070 */
[----:B-1----:R-:W1:-:S12]  /*0220*/  MUFU.RCP R8, R8 ;  /* 0x0000000800087308 */ /* 0x002e580000001000 */
[-C--:B------:R-:W-:Y:S02]  /*0230*/  @!P2 IADD3 R4, PT, PT, R4, -R9.reuse, RZ ;  /* 0x800000090404a210 */ /* 0x080fe40007ffe0ff */
[----:B------:R-:W-:Y:S02]  /*0240*/  @!P2 IADD3 R3, PT, PT, R3, 0x1, RZ ;  /* 0x000000010303a810 */ /* 0x000fe40007ffe0ff */
[----:B------:R-:W-:Y:S02]  /*0250*/  ISETP.GE.U32.AND P0, PT, R4, R9, PT ;  /* 0x000000090400720c */ /* 0x000fe40003f06070 */
[----:B------:R-:W-:Y:S02]  /*0260*/  LOP3.LUT R4, R2, R5, RZ, 0x3c, !PT ;  /* 0x0000000502047212 */ /* 0x000fe400078e3cff */
[----:B------:R-:W-:Y:S02]  /*0270*/  ISETP.NE.AND P2, PT, R5, RZ, PT ;  /* 0x000000ff0500720c */ /* 0x000fe40003f45270 */
[----:B------:R-:W-:Y:S01]  /*0280*/  ISETP.GE.AND P1, PT, R4, RZ, PT ;  /* 0x000000ff0400720c */ /* 0x000fe20003f26270 */
[----:B-1----:R-:W-:-:S04]  /*0290*/  VIADD R6, R8, 0xffffffe ;  /* 0x0ffffffe08067836 */ /* 0x002fc80000000000 */
[----:B------:R1:W2:Y:S02]  /*02a0*/  F2I.FTZ.U32.TRUNC.NTZ R7, R6 ;  /* 0x0000000600077305 */ /* 0x0002a4000021f000 */
[----:B------:R-:W-:-:S06]  /*02b0*/  @P0 VIADD R3, R3, 0x1 ;  /* 0x0000000103030836 */ /* 0x000fcc0000000000 */
[----:B------:R-:W-:Y:S01]  /*02c0*/  @!P1 IADD3 R3, PT, PT, -R3, RZ, RZ ;  /* 0x000000ff03039210 */ /* 0x000fe20007ffe1ff */
[----:B-1----:R-:W-:Y:S01]  /*02d0*/  IMAD.MOV.U32 R6, RZ, RZ, RZ ;  /* 0x000000ffff067224 */ /* 0x002fe200078e00ff */
[----:B------:R-:W-:-:S04]  /*02e0*/  @!P2 LOP3.LUT R3, RZ, R5, RZ, 0x33, !PT ;  /* 0x00000005ff03a212 */ /* 0x000fc800078e33ff */
[----:B------:R-:W-:Y:S01]  /*02f0*/  IADD3 R4, PT, PT, -R3, RZ, RZ ;  /* 0x000000ff03047210 */ /* 0x000fe20007ffe1ff */
[----:B--2---:R-:W-:-:S04]  /*0300*/  IMAD.MOV R8, RZ, RZ, -R7 ;  /* 0x000000ffff087224 */ /* 0x004fc800078e0a07 */
[----:B------:R-:W-:Y:S02]  /*0310*/  IMAD R13, R5, R4, R2 ;  /* 0x00000004050d7224 */ /* 0x000fe400078e0202 */
[----:B------:R-:W-:-:S03]  /*0320*/  IMAD R5, R8, R11, RZ ;  /* 0x0000000b08057224 */ /* 0x000fc600078e02ff */
[----:B------:R-:W-:Y:S01]  /*0330*/  IABS R2, R13 ;  /* 0x0000000d00027213 */ /* 0x000fe20000000000 */
[----:B------:R-:W-:-:S06]  /*0340*/  IMAD.HI.U32 R6, R7, R5, R6 ;  /* 0x0000000507067227 */ /* 0x000fcc00078e0006 */
[----:B------:R-:W-:-:S05]  /*0350*/  IMAD.HI.U32 R6, R6, R2, RZ ;  /* 0x0000000206067227 */ /* 0x000fca00078e00ff */
[----:B------:R-:W-:-:S05]  /*0360*/  IADD3 R4, PT, PT, -R6, RZ, RZ ;  /* 0x000000ff06047210 */ /* 0x000fca0007ffe1ff */
[C---:B------:R-:W-:Y:S02]  /*0370*/  IMAD R2, R11.reuse, R4, R2 ;  /* 0x000000040b027224 */ /* 0x040fe400078e0202 */
[----:B------:R-:W1:Y:S03]  /*0380*/  LDC.64 R4, c[0x0][0x388] ;  /* 0x0000e200ff047b82 */ /* 0x000e660000000a00 */
        /* <DEDUP_REMOVED lines=8> */
[----:B------:R-:W-:Y:S01]  /*0410*/  MOV R2, R6 ;  /* 0x0000000600027202 */ /* 0x000fe20000000f00 */
[----:B------:R-:W-:-:S04]  /*0420*/  IMAD R6, R0, R0, R0 ;  /* 0x0000000000067224 */ /* 0x000fc800078e0200 */
[----:B------:R-:W-:Y:S01]  /*0430*/  @!P1 IMAD.MOV R2, RZ, RZ, -R2 ;  /* 0x000000ffff029224 */ /* 0x000fe200078e0a02 */
[----:B------:R-:W-:Y:S02]  /*0440*/  @!P2 LOP3.LUT R2, RZ, R0, RZ, 0x33, !PT ;  /* 0x00000000ff02a212 */ /* 0x000fe400078e33ff */
[----:B------:R-:W-:Y:S02]  /*0450*/  LEA.HI R6, R6, R6, RZ, 0x1 ;  /* 0x0000000606067211 */ /* 0x000fe400078f08ff */
[----:B------:R-:W-:Y:S02]  /*0460*/  IADD3 R9, PT, PT, -R2, RZ, RZ ;  /* 0x000000ff02097210 */ /* 0x000fe40007ffe1ff */
[----:B------:R-:W-:-:S03]  /*0470*/  SHF.R.S32.HI R8, RZ, 0x1, R6 ;  /* 0x00000001ff087819 */ /* 0x000fc60000011406 */
[----:B------:R-:W-:-:S05]  /*0480*/  IMAD R9, R0, R9, R13 ;  /* 0x0000000900097224 */ /* 0x000fca00078e020d */
[CC--:B------:R-:W-:Y:S02]  /*0490*/  VIMNMX R7, PT, PT, R2.reuse, R9.reuse, !PT ;  /* 0x0000000902077248 */ /* 0x0c0fe40007fe0100 */
[----:B------:R-:W-:-:S03]  /*04a0*/  VIMNMX R6, PT, PT, R2, R9, PT ;  /* 0x0000000902067248 */ /* 0x000fc60003fe0100 */
[----:B------:R-:W-:Y:S02]  /*04b0*/  IMAD R7, R7, R7, R7 ;  /* 0x0000000707077224 */ /* 0x000fe400078e0207 */
[----:B------:R-:W-:-:S03]  /*04c0*/  IMAD R6, R3, R8, R6 ;  /* 0x0000000803067224 */ /* 0x000fc600078e0206 */
[----:B------:R-:W-:-:S04]  /*04d0*/  LEA.HI R7, R7, R7, RZ, 0x1 ;  /* 0x0000000707077211 */ /* 0x000fc800078f08ff */
[----:B------:R-:W-:-:S05]  /*04e0*/  LEA.HI.SX32 R7, R7, R6, 0x1f ;  /* 0x0000000607077211 */ /* 0x000fca00078ffaff */
[----:B-1----:R-:W-:Y:S02]  /*04f0*/  IMAD.WIDE R4, R7, 0x8, R4 ;  /* 0x0000000807047825 */ /* 0x002fe400078e0204 */
[----:B------:R-:W1:Y:S04]  /*0500*/  LDC.64 R6, c[0x0][0x390] ;  /* 0x0000e400ff067b82 */ /* 0x000e680000000a00 */
[----:B0-----:R-:W2:Y:S01]  /*0510*/  LDG.E.64 R4, desc[UR4][R4.64] ;  /* 0x0000000404047981 */ /* 0x001ea2000c1e1b00 */
[----:B------:R-:W-:-:S04]  /*0520*/  IMAD R2, R3, R0, R2 ;  /* 0x0000000003027224 */ /* 0x000fc800078e0202 */
[----:B------:R-:W-:-:S04]  /*0530*/  IMAD R3, R2, R0, R9 ;  /* 0x0000000002037224 */ /* 0x000fc800078e0209 */
[----:B-1----:R-:W-:-:S05]  /*0540*/  IMAD.WIDE R2, R3, 0x8, R6 ;  /* 0x0000000803027825 */ /* 0x002fca00078e0206 */
[----:B--2---:R-:W-:Y:S01]  /*0550*/  STG.E.64 desc[UR4][R2.64], R4 ;  /* 0x0000000402007986 */ /* 0x004fe2000c101b04 */
[----:B------:R-:W-:Y:S05]  /*0560*/  EXIT ;  /* 0x000000000000794d */ /* 0x000fea0003800000 */
.L_x_10:
        /* <DEDUP_REMOVED lines=9> */
.L_x_15:


//--------------------- .nv.shared.reserved.0     --------------------------
	.section	.nv.shared.reserved.0,"aw",@nobits
	.weak		__nv_reservedSMEM_offset_0_alias
	.size		__nv_reservedSMEM_offset_0_alias, 0, 64
	.other		__nv_reservedSMEM_offset_0_alias,@"STO_CUDA_RESERVED_SHARED STV_DEFAULT"
__nv_reservedSMEM_offset_0_alias:
	.zero		0
	.zero		64


//--------------------- .nv.constant0.trant3_4_kernel --------------------------
	.section	.nv.constant0.trant3_4_kernel,"a",@progbits
	.sectionflags	@""
	.align	4
.nv.constant0.trant3_4_kernel:
	.zero		912


//--------------------- .nv.constant0.trant3_1_kernel --------------------------
	.section	.nv.constant0.trant3_1_kernel,"a",@progbits
	.sectionflags	@""
	.align	4
.nv.constant0.trant3_1_kernel:
	.zero		912


//--------------------- .nv.constant0.expand_trsq_kernel --------------------------
	.section	.nv.constant0.expand_trsq_kernel,"a",@progbits
	.sectionflags	@""
	.align	4
.nv.constant0.expand_trsq_kernel:
	.zero		912


//--------------------- .nv.constant0.expand_tr_kernel --------------------------
	.section	.nv.constant0.expand_tr_kernel,"a",@progbits
	.sectionflags	@""
	.align	4
.nv.constant0.expand_tr_kernel:
	.zero		912


//--------------------- .nv.constant0.exp_trsq_kernel --------------------------
	.section	.nv.constant0.exp_trsq_kernel,"a",@progbits
	.sectionflags	@""
	.align	4
.nv.constant0.exp_trsq_kernel:
	.zero		920


//--------------------- SYMBOLS --------------------------

	.type		.nv.reservedSmem.offset0,@object
	.size		.nv.reservedSmem.offset0,0x4
